// auto-generated by cutlass_sweep.gemm — config: {"arch": "sm_90", "cluster_m": 2, "cluster_n": 4, "dtype": "int8", "dtype_b": "int8", "layout": "nt", "stages": 0, "tile_k": 32, "tile_m": 128, "tile_n": 64}
#include "cutlass/cutlass.h"
#include "cutlass/gemm/collective/collective_builder.hpp"
#include "cutlass/gemm/device/gemm_universal_adapter.h"
#include "cutlass/gemm/kernel/gemm_universal.hpp"
#include "cutlass/epilogue/collective/collective_builder.hpp"

using ElemA = int8_t;
using ElemB = int8_t;
using ElemCD = int8_t;
using Acc  = int32_t;
using TileShape    = cute::Shape<cute::_128, cute::_64, cute::_32>;
using ClusterShape = cute::Shape<cute::_2, cute::_4, cute::_1>;

using CollectiveEpilogue = typename cutlass::epilogue::collective::CollectiveBuilder<
    cutlass::arch::Sm90, cutlass::arch::OpClassTensorOp,
    TileShape, ClusterShape,
    cutlass::epilogue::collective::EpilogueTileAuto,
    Acc, Acc,
    ElemCD, cutlass::layout::RowMajor, 128 / cutlass::sizeof_bits<ElemCD>::value,
    ElemCD, cutlass::layout::RowMajor, 128 / cutlass::sizeof_bits<ElemCD>::value,
    cutlass::epilogue::collective::EpilogueScheduleAuto
  >::CollectiveOp;

using CollectiveMainloop = typename cutlass::gemm::collective::CollectiveBuilder<
    cutlass::arch::Sm90, cutlass::arch::OpClassTensorOp,
    ElemA, cutlass::layout::RowMajor, 128 / cutlass::sizeof_bits<ElemA>::value,
    ElemB, cutlass::layout::ColumnMajor, 128 / cutlass::sizeof_bits<ElemB>::value,
    Acc,
    TileShape, ClusterShape,
    cutlass::gemm::collective::StageCountAutoCarveout<static_cast<int>(sizeof(typename CollectiveEpilogue::SharedStorage))>,
    cutlass::gemm::collective::KernelScheduleAuto
  >::CollectiveOp;

using GemmKernel = cutlass::gemm::kernel::GemmUniversal<
    cute::Shape<int,int,int,int>,
    CollectiveMainloop,
    CollectiveEpilogue
>;
using Gemm = cutlass::gemm::device::GemmUniversalAdapter<GemmKernel>;

// Force the device kernel symbol into the cubin without needing a host main.
auto* _anchor = &cutlass::device_kernel<GemmKernel>;


// ===== COMPILED SASS (sm_90a) =====

	.target	sm_90a

	.elftype	@"ET_EXEC"


//--------------------- .note.nv.tkinfo           --------------------------
	.section	.note.nv.tkinfo,"",@"SHT_NOTE"
	.sectionflags	@"SHF_NOTE_NV_TKINFO"
	.tkinfo
        /*0018*/ 	.word	0x00000002
        /*0030*/ 	.string	""
        /*0030*/ 	.string	"ptxas"
        /*0030*/ 	.string	"Cuda compilation tools, release 13.0, V13.0.88"
        /*0030*/ 	.string	"Build cuda_13.0.r13.0/compiler.36424714_0"
        /*0030*/ 	.string	"-arch sm_90a -m 64 "



//--------------------- .note.nv.cuinfo           --------------------------
	.section	.note.nv.cuinfo,"",@"SHT_NOTE"
	.sectionflags	@"SHF_NOTE_NV_CUINFO"
        /*0018*/ 	.short	0x0002
        /*001a*/ 	.short	0x005a
        /*001c*/ 	.short	0x0082
	.zero		2


//--------------------- .nv.info                  --------------------------
	.section	.nv.info,"",@"SHT_CUDA_INFO"
	.align	4


	//----- nvinfo : EIATTR_REGCOUNT
	.align		4
        /*0000*/ 	.byte	0x04, 0x2f
        /*0002*/ 	.short	(.L_15 - .L_14)
	.align		4
.L_14:
        /*0004*/ 	.word	index@(_ZN7cutlass13device_kernelINS_4gemm6kernel13GemmUniversalIN4cute5tupleIJiiiiEEENS1_10collective13CollectiveMmaINS1_34MainloopSm90TmaGmmaWarpSpecializedILi37ENS5_IJNS4_1CILi2EEENSA_ILi4EEENSA_ILi1EEEEEENS1_35KernelTmaWarpSpecializedCooperativeEEENS5_IJNSA_ILi128EEENSA_ILi64EEENSA_ILi32EEEEEEaNS5_IJlSD_lEEEaSL_NS4_8TiledMMAINS4_8MMA_AtomIJNS4_4SM904GMMA26MMA_64x64x32_S32S8S8_SS_TNEEEENS4_6LayoutINS5_IJSB_SD_SD_EEENS5_IJSD_NSA_ILi0EEESU_EEEEENS5_IJNS4_10UnderscoreESX_SX_EEEEENS4_23SM90_TMA_LOAD_MULTICASTENS4_14ComposedLayoutINS4_7SwizzleILi1ELi4ELi3EEENS4_18smem_ptr_flag_bitsILi8EEENSS_INS5_IJNSA_ILi8EEESJ_EEENS5_IJSJ_SD_EEEEEEEvNS4_8identityES10_S1A_vS1B_EENS_8epilogue10collective6detail29Sm90TmaWarpSpecializedAdapterINS1E_15DefaultEpilogueIaSL_SL_NS1D_6thread17LinearCombinationIaLi1EiiLNS1I_9ScaleType4KindE0ELNS_15FloatRoundStyleE2EaEENS1_15EpilogueDefaultEEEEEvvEEEEvNT_6ParamsE)
        /*0008*/ 	.word	0x000000a8


	//----- nvinfo : EIATTR_FRAME_SIZE
	.align		4
.L_15:
        /*000c*/ 	.byte	0x04, 0x11
        /*000e*/ 	.short	(.L_17 - .L_16)
	.align		4
.L_16:
        /*0010*/ 	.word	index@(_ZN7cutlass13device_kernelINS_4gemm6kernel13GemmUniversalIN4cute5tupleIJiiiiEEENS1_10collective13CollectiveMmaINS1_34MainloopSm90TmaGmmaWarpSpecializedILi37ENS5_IJNS4_1CILi2EEENSA_ILi4EEENSA_ILi1EEEEEENS1_35KernelTmaWarpSpecializedCooperativeEEENS5_IJNSA_ILi128EEENSA_ILi64EEENSA_ILi32EEEEEEaNS5_IJlSD_lEEEaSL_NS4_8TiledMMAINS4_8MMA_AtomIJNS4_4SM904GMMA26MMA_64x64x32_S32S8S8_SS_TNEEEENS4_6LayoutINS5_IJSB_SD_SD_EEENS5_IJSD_NSA_ILi0EEESU_EEEEENS5_IJNS4_10UnderscoreESX_SX_EEEEENS4_23SM90_TMA_LOAD_MULTICASTENS4_14ComposedLayoutINS4_7SwizzleILi1ELi4ELi3EEENS4_18smem_ptr_flag_bitsILi8EEENSS_INS5_IJNSA_ILi8EEESJ_EEENS5_IJSJ_SD_EEEEEEEvNS4_8identityES10_S1A_vS1B_EENS_8epilogue10collective6detail29Sm90TmaWarpSpecializedAdapterINS1E_15DefaultEpilogueIaSL_SL_NS1D_6thread17LinearCombinationIaLi1EiiLNS1I_9ScaleType4KindE0ELNS_15FloatRoundStyleE2EaEENS1_15EpilogueDefaultEEEEEvvEEEEvNT_6ParamsE)
        /*0014*/ 	.word	0x00000000


	//----- nvinfo : EIATTR_MIN_STACK_SIZE
	.align		4
.L_17:
        /*0018*/ 	.byte	0x04, 0x12
        /*001a*/ 	.short	(.L_19 - .L_18)
	.align		4
.L_18:
        /*001c*/ 	.word	index@(_ZN7cutlass13device_kernelINS_4gemm6kernel13GemmUniversalIN4cute5tupleIJiiiiEEENS1_10collective13CollectiveMmaINS1_34MainloopSm90TmaGmmaWarpSpecializedILi37ENS5_IJNS4_1CILi2EEENSA_ILi4EEENSA_ILi1EEEEEENS1_35KernelTmaWarpSpecializedCooperativeEEENS5_IJNSA_ILi128EEENSA_ILi64EEENSA_ILi32EEEEEEaNS5_IJlSD_lEEEaSL_NS4_8TiledMMAINS4_8MMA_AtomIJNS4_4SM904GMMA26MMA_64x64x32_S32S8S8_SS_TNEEEENS4_6LayoutINS5_IJSB_SD_SD_EEENS5_IJSD_NSA_ILi0EEESU_EEEEENS5_IJNS4_10UnderscoreESX_SX_EEEEENS4_23SM90_TMA_LOAD_MULTICASTENS4_14ComposedLayoutINS4_7SwizzleILi1ELi4ELi3EEENS4_18smem_ptr_flag_bitsILi8EEENSS_INS5_IJNSA_ILi8EEESJ_EEENS5_IJSJ_SD_EEEEEEEvNS4_8identityES10_S1A_vS1B_EENS_8epilogue10collective6detail29Sm90TmaWarpSpecializedAdapterINS1E_15DefaultEpilogueIaSL_SL_NS1D_6thread17LinearCombinationIaLi1EiiLNS1I_9ScaleType4KindE0ELNS_15FloatRoundStyleE2EaEENS1_15EpilogueDefaultEEEEEvvEEEEvNT_6ParamsE)
        /*0020*/ 	.word	0x00000000
.L_19:


//--------------------- .nv.compat                --------------------------
	.section	.nv.compat,"",@"SHT_CUDA_COMPAT_INFO"
	.align	4
        /*0000*/ 	.byte	0x02, 0x09, 0x01, 0x00, 0x02, 0x02, 0x04, 0x00, 0x02, 0x05, 0x05, 0x00, 0x03, 0x07, 0x01, 0x01
        /*0010*/ 	.byte	0x02, 0x03, 0x01, 0x00, 0x02, 0x06, 0x01, 0x00, 0x04, 0x0b, 0x08, 0x00, 0x00, 0x00, 0x00, 0x00
        /*0020*/ 	.byte	0x00, 0x00, 0x00, 0x00


//--------------------- .nv.info._ZN7cutlass13device_kernelINS_4gemm6kernel13GemmUniversalIN4cute5tupleIJiiiiEEENS1_10collective13CollectiveMmaINS1_34MainloopSm90TmaGmmaWarpSpecializedILi37ENS5_IJNS4_1CILi2EEENSA_ILi4EEENSA_ILi1EEEEEENS1_35KernelTmaWarpSpecializedCooperativeEEENS5_IJNSA_ILi128EEENSA_ILi64EEENSA_ILi32EEEEEEaNS5_IJlSD_lEEEaSL_NS4_8TiledMMAINS4_8MMA_AtomIJNS4_4SM904GMMA26MMA_64x64x32_S32S8S8_SS_TNEEEENS4_6LayoutINS5_IJSB_SD_SD_EEENS5_IJSD_NSA_ILi0EEESU_EEEEENS5_IJNS4_10UnderscoreESX_SX_EEEEENS4_23SM90_TMA_LOAD_MULTICASTENS4_14ComposedLayoutINS4_7SwizzleILi1ELi4ELi3EEENS4_18smem_ptr_flag_bitsILi8EEENSS_INS5_IJNSA_ILi8EEESJ_EEENS5_IJSJ_SD_EEEEEEEvNS4_8identityES10_S1A_vS1B_EENS_8epilogue10collective6detail29Sm90TmaWarpSpecializedAdapterINS1E_15DefaultEpilogueIaSL_SL_NS1D_6thread17LinearCombinationIaLi1EiiLNS1I_9ScaleType4KindE0ELNS_15FloatRoundStyleE2EaEENS1_15EpilogueDefaultEEEEEvvEEEEvNT_6ParamsE --------------------------
	.section	.nv.info._ZN7cutlass13device_kernelINS_4gemm6kernel13GemmUniversalIN4cute5tupleIJiiiiEEENS1_10collective13CollectiveMmaINS1_34MainloopSm90TmaGmmaWarpSpecializedILi37ENS5_IJNS4_1CILi2EEENSA_ILi4EEENSA_ILi1EEEEEENS1_35KernelTmaWarpSpecializedCooperativeEEENS5_IJNSA_ILi128EEENSA_ILi64EEENSA_ILi32EEEEEEaNS5_IJlSD_lEEEaSL_NS4_8TiledMMAINS4_8MMA_AtomIJNS4_4SM904GMMA26MMA_64x64x32_S32S8S8_SS_TNEEEENS4_6LayoutINS5_IJSB_SD_SD_EEENS5_IJSD_NSA_ILi0EEESU_EEEEENS5_IJNS4_10UnderscoreESX_SX_EEEEENS4_23SM90_TMA_LOAD_MULTICASTENS4_14ComposedLayoutINS4_7SwizzleILi1ELi4ELi3EEENS4_18smem_ptr_flag_bitsILi8EEENSS_INS5_IJNSA_ILi8EEESJ_EEENS5_IJSJ_SD_EEEEEEEvNS4_8identityES10_S1A_vS1B_EENS_8epilogue10collective6detail29Sm90TmaWarpSpecializedAdapterINS1E_15DefaultEpilogueIaSL_SL_NS1D_6thread17LinearCombinationIaLi1EiiLNS1I_9ScaleType4KindE0ELNS_15FloatRoundStyleE2EaEENS1_15EpilogueDefaultEEEEEvvEEEEvNT_6ParamsE,"",@"SHT_CUDA_INFO"
	.sectionflags	@""
	.align	4


	//----- nvinfo : EIATTR_CUDA_API_VERSION
	.align		4
        /*0000*/ 	.byte	0x04, 0x37
        /*0002*/ 	.short	(.L_21 - .L_20)
.L_20:
        /*0004*/ 	.word	0x00000082


	//----- nvinfo : EIATTR_KPARAM_INFO
	.align		4
.L_21:
        /*0008*/ 	.byte	0x04, 0x17
        /*000a*/ 	.short	(.L_23 - .L_22)
.L_22:
        /*000c*/ 	.word	0x00000000
        /*0010*/ 	.short	0x0000
        /*0012*/ 	.short	0x0070
        /*0014*/ 	.byte	0x00, 0xf0, 0x01, 0x10


	//----- nvinfo : EIATTR_SPARSE_MMA_MASK
	.align		4
.L_23:
        /*0018*/ 	.byte	0x03, 0x50
        /*001a*/ 	.short	0x0000


	//----- nvinfo : EIATTR_MAXREG_COUNT
	.align		4
        /*001c*/ 	.byte	0x03, 0x1b
        /*001e*/ 	.short	0x00a8


	//----- nvinfo : EIATTR_NUM_BARRIERS
	.align		4
        /*0020*/ 	.byte	0x02, 0x4c
        /*0022*/ 	.byte	0x01
	.zero		1


	//----- nvinfo : EIATTR_EXTERNS
	.align		4
        /*0024*/ 	.byte	0x04, 0x0f
        /*0026*/ 	.short	(.L_25 - .L_24)


	//   ....[0]....
	.align		4
.L_24:
        /*0028*/ 	.word	index@(__assertfail)


	//----- nvinfo : EIATTR_MERCURY_ISA_VERSION
	.align		4
.L_25:
        /*002c*/ 	.byte	0x03, 0x5f
        /*002e*/ 	.short	0x0101


	//----- nvinfo : EIATTR_INT_WARP_WIDE_INSTR_OFFSETS
	.align		4
        /*0030*/ 	.byte	0x04, 0x31
        /*0032*/ 	.short	(.L_27 - .L_26)


	//   ....[0]....
.L_26:
        /*0034*/ 	.word	0x000008a0


	//   ....[1]....
        /*0038*/ 	.word	0x00000a70


	//   ....[2]....
        /*003c*/ 	.word	0x00000ab0


	//----- nvinfo : EIATTR_COOP_GROUP_MASK_REGIDS
	.align		4
.L_27:
        /*0040*/ 	.byte	0x04, 0x29
        /*0042*/ 	.short	(.L_29 - .L_28)


	//   ....[0]....
.L_28:
        /*0044*/ 	.word	0xffffffff


	//   ....[1]....
        /*0048*/ 	.word	0xffffffff


	//   ....[2]....
        /*004c*/ 	.word	0xffffffff


	//   ....[3]....
        /*0050*/ 	.word	0xffffffff


	//   ....[4]....
        /*0054*/ 	.word	0xffffffff


	//   ....[5]....
        /*0058*/ 	.word	0xffffffff


	//----- nvinfo : EIATTR_COOP_GROUP_INSTR_OFFSETS
	.align		4
.L_29:
        /*005c*/ 	.byte	0x04, 0x28
        /*005e*/ 	.short	(.L_31 - .L_30)


	//   ....[0]....
.L_30:
        /*0060*/ 	.word	0x00000060


	//   ....[1]....
        /*0064*/ 	.word	0x00000070


	//   ....[2]....
        /*0068*/ 	.word	0x00000130


	//   ....[3]....
        /*006c*/ 	.word	0x00000720


	//   ....[4]....
        /*0070*/ 	.word	0x00000c50


	//   ....[5]....
        /*0074*/ 	.word	0x00001890


	//----- nvinfo : EIATTR_REG_RECONFIG
	.align		4
.L_31:
        /*0078*/ 	.byte	0x01, 0x54
	.zero		2


	//----- nvinfo : EIATTR_SYSCALL_OFFSETS
	.align		4
        /*007c*/ 	.byte	0x04, 0x46
        /*007e*/ 	.short	(.L_33 - .L_32)


	//   ....[0]....
.L_32:
        /*0080*/ 	.word	0x00001a80


	//----- nvinfo : EIATTR_MBARRIER_INSTR_OFFSETS
	.align		4
.L_33:
        /*0084*/ 	.byte	0x04, 0x39
        /*0086*/ 	.short	(.L_35 - .L_34)


	//   ....[0]....
.L_34:
        /*0088*/ 	.word	0x00000250
        /*008c*/ 	.word	0x000000ff
        /*0090*/ 	.word	0x00000000
        /*0094*/ 	.short	0x0100
        /*0096*/ 	.byte	0x08
	.zero		1


	//   ....[1]....
        /*0098*/ 	.word	0x00000260
        /*009c*/ 	.word	0x000000ff
        /*00a0*/ 	.word	0x00000128
        /*00a4*/ 	.short	0x0100
        /*00a6*/ 	.byte	0x08
	.zero		1


	//   ....[2]....
        /*00a8*/ 	.word	0x00000270
        /*00ac*/ 	.word	0x000000ff
        /*00b0*/ 	.word	0x00000008
        /*00b4*/ 	.short	0x0100
        /*00b6*/ 	.byte	0x08
	.zero		1


	//   ....[3]....
        /*00b8*/ 	.word	0x00000280
        /*00bc*/ 	.word	0x000000ff
        /*00c0*/ 	.word	0x00000130
        /*00c4*/ 	.short	0x0100
        /*00c6*/ 	.byte	0x08
	.zero		1


	//   ....[4]....
        /*00c8*/ 	.word	0x00000290
        /*00cc*/ 	.word	0x000000ff
        /*00d0*/ 	.word	0x00000010
        /*00d4*/ 	.short	0x0100
        /*00d6*/ 	.byte	0x08
	.zero		1


	//   ....[5]....
        /*00d8*/ 	.word	0x000002a0
        /*00dc*/ 	.word	0x000000ff
        /*00e0*/ 	.word	0x00000138
        /*00e4*/ 	.short	0x0100
        /*00e6*/ 	.byte	0x08
	.zero		1


	//   ....[6]....
        /*00e8*/ 	.word	0x000002b0
        /*00ec*/ 	.word	0x000000ff
        /*00f0*/ 	.word	0x00000018
        /*00f4*/ 	.short	0x0100
        /*00f6*/ 	.byte	0x08
	.zero		1


	//   ....[7]....
        /*00f8*/ 	.word	0x000002c0
        /*00fc*/ 	.word	0x000000ff
        /*0100*/ 	.word	0x00000140
        /*0104*/ 	.short	0x0100
        /*0106*/ 	.byte	0x08
	.zero		1


	//   ....[8]....
        /*0108*/ 	.word	0x000002d0
        /*010c*/ 	.word	0x000000ff
        /*0110*/ 	.word	0x00000020
        /*0114*/ 	.short	0x0100
        /*0116*/ 	.byte	0x08
	.zero		1


	//   ....[9]....
        /*0118*/ 	.word	0x000002e0
        /*011c*/ 	.word	0x000000ff
        /*0120*/ 	.word	0x00000148
        /*0124*/ 	.short	0x0100
        /*0126*/ 	.byte	0x08
	.zero		1


	//   ....[10]....
        /*0128*/ 	.word	0x000002f0
        /*012c*/ 	.word	0x000000ff
        /*0130*/ 	.word	0x00000028
        /*0134*/ 	.short	0x0100
        /*0136*/ 	.byte	0x08
	.zero		1


	//   ....[11]....
        /*0138*/ 	.word	0x00000300
        /*013c*/ 	.word	0x000000ff
        /*0140*/ 	.word	0x00000150
        /*0144*/ 	.short	0x0100
        /*0146*/ 	.byte	0x08
	.zero		1


	//   ....[12]....
        /*0148*/ 	.word	0x00000310
        /*014c*/ 	.word	0x000000ff
        /*0150*/ 	.word	0x00000030
        /*0154*/ 	.short	0x0100
        /*0156*/ 	.byte	0x08
	.zero		1


	//   ....[13]....
        /*0158*/ 	.word	0x00000320
        /*015c*/ 	.word	0x000000ff
        /*0160*/ 	.word	0x00000158
        /*0164*/ 	.short	0x0100
        /*0166*/ 	.byte	0x08
	.zero		1


	//   ....[14]....
        /*0168*/ 	.word	0x00000330
        /*016c*/ 	.word	0x000000ff
        /*0170*/ 	.word	0x00000038
        /*0174*/ 	.short	0x0100
        /*0176*/ 	.byte	0x08
	.zero		1


	//   ....[15]....
        /*0178*/ 	.word	0x00000340
        /*017c*/ 	.word	0x000000ff
        /*0180*/ 	.word	0x00000160
        /*0184*/ 	.short	0x0100
        /*0186*/ 	.byte	0x08
	.zero		1


	//   ....[16]....
        /*0188*/ 	.word	0x00000350
        /*018c*/ 	.word	0x000000ff
        /*0190*/ 	.word	0x00000040
        /*0194*/ 	.short	0x0100
        /*0196*/ 	.byte	0x08
	.zero		1


	//   ....[17]....
        /*0198*/ 	.word	0x00000360
        /*019c*/ 	.word	0x000000ff
        /*01a0*/ 	.word	0x00000168
        /*01a4*/ 	.short	0x0100
        /*01a6*/ 	.byte	0x08
	.zero		1


	//   ....[18]....
        /*01a8*/ 	.word	0x00000370
        /*01ac*/ 	.word	0x000000ff
        /*01b0*/ 	.word	0x00000048
        /*01b4*/ 	.short	0x0100
        /*01b6*/ 	.byte	0x08
	.zero		1


	//   ....[19]....
        /*01b8*/ 	.word	0x00000380
        /*01bc*/ 	.word	0x000000ff
        /*01c0*/ 	.word	0x00000170
        /*01c4*/ 	.short	0x0100
        /*01c6*/ 	.byte	0x08
	.zero		1


	//   ....[20]....
        /*01c8*/ 	.word	0x00000390
        /*01cc*/ 	.word	0x000000ff
        /*01d0*/ 	.word	0x00000050
        /*01d4*/ 	.short	0x0100
        /*01d6*/ 	.byte	0x08
	.zero		1


	//   ....[21]....
        /*01d8*/ 	.word	0x000003a0
        /*01dc*/ 	.word	0x000000ff
        /*01e0*/ 	.word	0x00000178
        /*01e4*/ 	.short	0x0100
        /*01e6*/ 	.byte	0x08
	.zero		1


	//   ....[22]....
        /*01e8*/ 	.word	0x000003b0
        /*01ec*/ 	.word	0x000000ff
        /*01f0*/ 	.word	0x00000058
        /*01f4*/ 	.short	0x0100
        /*01f6*/ 	.byte	0x08
	.zero		1


	//   ....[23]....
        /*01f8*/ 	.word	0x000003c0
        /*01fc*/ 	.word	0x000000ff
        /*0200*/ 	.word	0x00000180
        /*0204*/ 	.short	0x0100
        /*0206*/ 	.byte	0x08
	.zero		1


	//   ....[24]....
        /*0208*/ 	.word	0x000003d0
        /*020c*/ 	.word	0x000000ff
        /*0210*/ 	.word	0x00000060
        /*0214*/ 	.short	0x0100
        /*0216*/ 	.byte	0x08
	.zero		1


	//   ....[25]....
        /*0218*/ 	.word	0x000003e0
        /*021c*/ 	.word	0x000000ff
        /*0220*/ 	.word	0x00000188
        /*0224*/ 	.short	0x0100
        /*0226*/ 	.byte	0x08
	.zero		1


	//   ....[26]....
        /*0228*/ 	.word	0x000003f0
        /*022c*/ 	.word	0x000000ff
        /*0230*/ 	.word	0x00000068
        /*0234*/ 	.short	0x0100
        /*0236*/ 	.byte	0x08
	.zero		1


	//   ....[27]....
        /*0238*/ 	.word	0x00000400
        /*023c*/ 	.word	0x000000ff
        /*0240*/ 	.word	0x00000190
        /*0244*/ 	.short	0x0100
        /*0246*/ 	.byte	0x08
	.zero		1


	//   ....[28]....
        /*0248*/ 	.word	0x00000410
        /*024c*/ 	.word	0x000000ff
        /*0250*/ 	.word	0x00000070
        /*0254*/ 	.short	0x0100
        /*0256*/ 	.byte	0x08
	.zero		1


	//   ....[29]....
        /*0258*/ 	.word	0x00000420
        /*025c*/ 	.word	0x000000ff
        /*0260*/ 	.word	0x00000198
        /*0264*/ 	.short	0x0100
        /*0266*/ 	.byte	0x08
	.zero		1


	//   ....[30]....
        /*0268*/ 	.word	0x00000430
        /*026c*/ 	.word	0x000000ff
        /*0270*/ 	.word	0x00000078
        /*0274*/ 	.short	0x0100
        /*0276*/ 	.byte	0x08
	.zero		1


	//   ....[31]....
        /*0278*/ 	.word	0x00000440
        /*027c*/ 	.word	0x000000ff
        /*0280*/ 	.word	0x000001a0
        /*0284*/ 	.short	0x0100
        /*0286*/ 	.byte	0x08
	.zero		1


	//   ....[32]....
        /*0288*/ 	.word	0x00000450
        /*028c*/ 	.word	0x000000ff
        /*0290*/ 	.word	0x00000080
        /*0294*/ 	.short	0x0100
        /*0296*/ 	.byte	0x08
	.zero		1


	//   ....[33]....
        /*0298*/ 	.word	0x00000460
        /*029c*/ 	.word	0x000000ff
        /*02a0*/ 	.word	0x000001a8
        /*02a4*/ 	.short	0x0100
        /*02a6*/ 	.byte	0x08
	.zero		1


	//   ....[34]....
        /*02a8*/ 	.word	0x00000470
        /*02ac*/ 	.word	0x000000ff
        /*02b0*/ 	.word	0x00000088
        /*02b4*/ 	.short	0x0100
        /*02b6*/ 	.byte	0x08
	.zero		1


	//   ....[35]....
        /*02b8*/ 	.word	0x00000480
        /*02bc*/ 	.word	0x000000ff
        /*02c0*/ 	.word	0x000001b0
        /*02c4*/ 	.short	0x0100
        /*02c6*/ 	.byte	0x08
	.zero		1


	//   ....[36]....
        /*02c8*/ 	.word	0x00000490
        /*02cc*/ 	.word	0x000000ff
        /*02d0*/ 	.word	0x00000090
        /*02d4*/ 	.short	0x0100
        /*02d6*/ 	.byte	0x08
	.zero		1


	//   ....[37]....
        /*02d8*/ 	.word	0x000004a0
        /*02dc*/ 	.word	0x000000ff
        /*02e0*/ 	.word	0x000001b8
        /*02e4*/ 	.short	0x0100
        /*02e6*/ 	.byte	0x08
	.zero		1


	//   ....[38]....
        /*02e8*/ 	.word	0x000004b0
        /*02ec*/ 	.word	0x000000ff
        /*02f0*/ 	.word	0x00000098
        /*02f4*/ 	.short	0x0100
        /*02f6*/ 	.byte	0x08
	.zero		1


	//   ....[39]....
        /*02f8*/ 	.word	0x000004c0
        /*02fc*/ 	.word	0x000000ff
        /*0300*/ 	.word	0x000001c0
        /*0304*/ 	.short	0x0100
        /*0306*/ 	.byte	0x08
	.zero		1


	//   ....[40]....
        /*0308*/ 	.word	0x000004d0
        /*030c*/ 	.word	0x000000ff
        /*0310*/ 	.word	0x000000a0
        /*0314*/ 	.short	0x0100
        /*0316*/ 	.byte	0x08
	.zero		1


	//   ....[41]....
        /*0318*/ 	.word	0x000004e0
        /*031c*/ 	.word	0x000000ff
        /*0320*/ 	.word	0x000001c8
        /*0324*/ 	.short	0x0100
        /*0326*/ 	.byte	0x08
	.zero		1


	//   ....[42]....
        /*0328*/ 	.word	0x000004f0
        /*032c*/ 	.word	0x000000ff
        /*0330*/ 	.word	0x000000a8
        /*0334*/ 	.short	0x0100
        /*0336*/ 	.byte	0x08
	.zero		1


	//   ....[43]....
        /*0338*/ 	.word	0x00000500
        /*033c*/ 	.word	0x000000ff
        /*0340*/ 	.word	0x000001d0
        /*0344*/ 	.short	0x0100
        /*0346*/ 	.byte	0x08
	.zero		1


	//   ....[44]....
        /*0348*/ 	.word	0x00000510
        /*034c*/ 	.word	0x000000ff
        /*0350*/ 	.word	0x000000b0
        /*0354*/ 	.short	0x0100
        /*0356*/ 	.byte	0x08
	.zero		1


	//   ....[45]....
        /*0358*/ 	.word	0x00000520
        /*035c*/ 	.word	0x000000ff
        /*0360*/ 	.word	0x000001d8
        /*0364*/ 	.short	0x0100
        /*0366*/ 	.byte	0x08
	.zero		1


	//   ....[46]....
        /*0368*/ 	.word	0x00000530
        /*036c*/ 	.word	0x000000ff
        /*0370*/ 	.word	0x000000b8
        /*0374*/ 	.short	0x0100
        /*0376*/ 	.byte	0x08
	.zero		1


	//   ....[47]....
        /*0378*/ 	.word	0x00000540
        /*037c*/ 	.word	0x000000ff
        /*0380*/ 	.word	0x000001e0
        /*0384*/ 	.short	0x0100
        /*0386*/ 	.byte	0x08
	.zero		1


	//   ....[48]....
        /*0388*/ 	.word	0x00000550
        /*038c*/ 	.word	0x000000ff
        /*0390*/ 	.word	0x000000c0
        /*0394*/ 	.short	0x0100
        /*0396*/ 	.byte	0x08
	.zero		1


	//   ....[49]....
        /*0398*/ 	.word	0x00000560
        /*039c*/ 	.word	0x000000ff
        /*03a0*/ 	.word	0x000001e8
        /*03a4*/ 	.short	0x0100
        /*03a6*/ 	.byte	0x08
	.zero		1


	//   ....[50]....
        /*03a8*/ 	.word	0x00000570
        /*03ac*/ 	.word	0x000000ff
        /*03b0*/ 	.word	0x000000c8
        /*03b4*/ 	.short	0x0100
        /*03b6*/ 	.byte	0x08
	.zero		1


	//   ....[51]....
        /*03b8*/ 	.word	0x00000580
        /*03bc*/ 	.word	0x000000ff
        /*03c0*/ 	.word	0x000001f0
        /*03c4*/ 	.short	0x0100
        /*03c6*/ 	.byte	0x08
	.zero		1


	//   ....[52]....
        /*03c8*/ 	.word	0x00000590
        /*03cc*/ 	.word	0x000000ff
        /*03d0*/ 	.word	0x000000d0
        /*03d4*/ 	.short	0x0100
        /*03d6*/ 	.byte	0x08
	.zero		1


	//   ....[53]....
        /*03d8*/ 	.word	0x000005a0
        /*03dc*/ 	.word	0x000000ff
        /*03e0*/ 	.word	0x000001f8
        /*03e4*/ 	.short	0x0100
        /*03e6*/ 	.byte	0x08
	.zero		1


	//   ....[54]....
        /*03e8*/ 	.word	0x000005b0
        /*03ec*/ 	.word	0x000000ff
        /*03f0*/ 	.word	0x000000d8
        /*03f4*/ 	.short	0x0100
        /*03f6*/ 	.byte	0x08
	.zero		1


	//   ....[55]....
        /*03f8*/ 	.word	0x000005c0
        /*03fc*/ 	.word	0x000000ff
        /*0400*/ 	.word	0x00000200
        /*0404*/ 	.short	0x0100
        /*0406*/ 	.byte	0x08
	.zero		1


	//   ....[56]....
        /*0408*/ 	.word	0x000005d0
        /*040c*/ 	.word	0x000000ff
        /*0410*/ 	.word	0x000000e0
        /*0414*/ 	.short	0x0100
        /*0416*/ 	.byte	0x08
	.zero		1


	//   ....[57]....
        /*0418*/ 	.word	0x000005e0
        /*041c*/ 	.word	0x000000ff
        /*0420*/ 	.word	0x00000208
        /*0424*/ 	.short	0x0100
        /*0426*/ 	.byte	0x08
	.zero		1


	//   ....[58]....
        /*0428*/ 	.word	0x000005f0
        /*042c*/ 	.word	0x000000ff
        /*0430*/ 	.word	0x000000e8
        /*0434*/ 	.short	0x0100
        /*0436*/ 	.byte	0x08
	.zero		1


	//   ....[59]....
        /*0438*/ 	.word	0x00000600
        /*043c*/ 	.word	0x000000ff
        /*0440*/ 	.word	0x00000210
        /*0444*/ 	.short	0x0100
        /*0446*/ 	.byte	0x08
	.zero		1


	//   ....[60]....
        /*0448*/ 	.word	0x00000610
        /*044c*/ 	.word	0x000000ff
        /*0450*/ 	.word	0x000000f0
        /*0454*/ 	.short	0x0100
        /*0456*/ 	.byte	0x08
	.zero		1


	//   ....[61]....
        /*0458*/ 	.word	0x00000620
        /*045c*/ 	.word	0x000000ff
        /*0460*/ 	.word	0x00000218
        /*0464*/ 	.short	0x0100
        /*0466*/ 	.byte	0x08
	.zero		1


	//   ....[62]....
        /*0468*/ 	.word	0x00000630
        /*046c*/ 	.word	0x000000ff
        /*0470*/ 	.word	0x000000f8
        /*0474*/ 	.short	0x0100
        /*0476*/ 	.byte	0x08
	.zero		1


	//   ....[63]....
        /*0478*/ 	.word	0x00000640
        /*047c*/ 	.word	0x000000ff
        /*0480*/ 	.word	0x00000220
        /*0484*/ 	.short	0x0100
        /*0486*/ 	.byte	0x08
	.zero		1


	//   ....[64]....
        /*0488*/ 	.word	0x00000650
        /*048c*/ 	.word	0x000000ff
        /*0490*/ 	.word	0x00000100
        /*0494*/ 	.short	0x0100
        /*0496*/ 	.byte	0x08
	.zero		1


	//   ....[65]....
        /*0498*/ 	.word	0x00000660
        /*049c*/ 	.word	0x000000ff
        /*04a0*/ 	.word	0x00000228
        /*04a4*/ 	.short	0x0100
        /*04a6*/ 	.byte	0x08
	.zero		1


	//   ....[66]....
        /*04a8*/ 	.word	0x00000670
        /*04ac*/ 	.word	0x000000ff
        /*04b0*/ 	.word	0x00000108
        /*04b4*/ 	.short	0x0100
        /*04b6*/ 	.byte	0x08
	.zero		1


	//   ....[67]....
        /*04b8*/ 	.word	0x00000680
        /*04bc*/ 	.word	0x000000ff
        /*04c0*/ 	.word	0x00000230
        /*04c4*/ 	.short	0x0100
        /*04c6*/ 	.byte	0x08
	.zero		1


	//   ....[68]....
        /*04c8*/ 	.word	0x00000690
        /*04cc*/ 	.word	0x000000ff
        /*04d0*/ 	.word	0x00000110
        /*04d4*/ 	.short	0x0100
        /*04d6*/ 	.byte	0x08
	.zero		1


	//   ....[69]....
        /*04d8*/ 	.word	0x000006a0
        /*04dc*/ 	.word	0x000000ff
        /*04e0*/ 	.word	0x00000238
        /*04e4*/ 	.short	0x0100
        /*04e6*/ 	.byte	0x08
	.zero		1


	//   ....[70]....
        /*04e8*/ 	.word	0x000006b0
        /*04ec*/ 	.word	0x000000ff
        /*04f0*/ 	.word	0x00000118
        /*04f4*/ 	.short	0x0100
        /*04f6*/ 	.byte	0x08
	.zero		1


	//   ....[71]....
        /*04f8*/ 	.word	0x000006c0
        /*04fc*/ 	.word	0x000000ff
        /*0500*/ 	.word	0x00000240
        /*0504*/ 	.short	0x0100
        /*0506*/ 	.byte	0x08
	.zero		1


	//   ....[72]....
        /*0508*/ 	.word	0x000006d0
        /*050c*/ 	.word	0x000000ff
        /*0510*/ 	.word	0x00000120
        /*0514*/ 	.short	0x0100
        /*0516*/ 	.byte	0x08
	.zero		1


	//   ....[73]....
        /*0518*/ 	.word	0x000006e0
        /*051c*/ 	.word	0x000000ff
        /*0520*/ 	.word	0x00000248
        /*0524*/ 	.short	0x0100
        /*0526*/ 	.byte	0x08
	.zero		1


	//   ....[74]....
        /*0528*/ 	.word	0x00000b50
        /*052c*/ 	.word	0x000000ff
        /*0530*/ 	.word	0x00000260
        /*0534*/ 	.short	0x0100
        /*0536*/ 	.byte	0x06
	.zero		1


	//   ....[75]....
        /*0538*/ 	.word	0x00000be0
        /*053c*/ 	.word	0x000000ff
        /*0540*/ 	.word	0x00000268
        /*0544*/ 	.short	0x0100
        /*0546*/ 	.byte	0x06
	.zero		1


	//   ....[76]....
        /*0548*/ 	.word	0x00001b50
        /*054c*/ 	.word	0x00000003
        /*0550*/ 	.word	0x00000000
        /*0554*/ 	.short	0x010a
        /*0556*/ 	.byte	0x3f
	.zero		1


	//   ....[77]....
        /*0558*/ 	.word	0x00001bb0
        /*055c*/ 	.word	0x00000003
        /*0560*/ 	.word	0x00000000
        /*0564*/ 	.short	0x010a
        /*0566*/ 	.byte	0x3f
	.zero		1


	//   ....[78]....
        /*0568*/ 	.word	0x00001dc0
        /*056c*/ 	.word	0x00000005
        /*0570*/ 	.word	0x00000000
        /*0574*/ 	.short	0x010a
        /*0576*/ 	.byte	0x3f
	.zero		1


	//   ....[79]....
        /*0578*/ 	.word	0x00001e00
        /*057c*/ 	.word	0x00000005
        /*0580*/ 	.word	0x00000000
        /*0584*/ 	.short	0x010a
        /*0586*/ 	.byte	0x3f
	.zero		1


	//   ....[80]....
        /*0588*/ 	.word	0x00001ef0
        /*058c*/ 	.word	0x00000004
        /*0590*/ 	.word	0x00000000
        /*0594*/ 	.short	0x0101
        /*0596*/ 	.byte	0x3f
	.zero		1


	//   ....[81]....
        /*0598*/ 	.word	0x00002110
        /*059c*/ 	.word	0x00000000
        /*05a0*/ 	.word	0x00000000
        /*05a4*/ 	.short	0x0101
        /*05a6*/ 	.byte	0x3f
	.zero		1


	//   ....[82]....
        /*05a8*/ 	.word	0x00004f10
        /*05ac*/ 	.word	0x00000016
        /*05b0*/ 	.word	0x00000128
        /*05b4*/ 	.short	0x010a
        /*05b6*/ 	.byte	0x3f
	.zero		1


	//   ....[83]....
        /*05b8*/ 	.word	0x00005300
        /*05bc*/ 	.word	0x00000006
        /*05c0*/ 	.word	0x00000268
        /*05c4*/ 	.short	0x0101
        /*05c6*/ 	.byte	0x3f
	.zero		1


	//   ....[84]....
        /*05c8*/ 	.word	0x000059f0
        /*05cc*/ 	.word	0x00000007
        /*05d0*/ 	.word	0x00000000
        /*05d4*/ 	.short	0x010a
        /*05d6*/ 	.byte	0x3f
	.zero		1


	//   ....[85]....
        /*05d8*/ 	.word	0x00005a70
        /*05dc*/ 	.word	0x00000008
        /*05e0*/ 	.word	0x00000000
        /*05e4*/ 	.short	0x010a
        /*05e6*/ 	.byte	0x3f
	.zero		1


	//   ....[86]....
        /*05e8*/ 	.word	0x00005b00
        /*05ec*/ 	.word	0x00000009
        /*05f0*/ 	.word	0x00000000
        /*05f4*/ 	.short	0x010a
        /*05f6*/ 	.byte	0x3f
	.zero		1


	//   ....[87]....
        /*05f8*/ 	.word	0x00005b90
        /*05fc*/ 	.word	0x00000008
        /*0600*/ 	.word	0x00000000
        /*0604*/ 	.short	0x010a
        /*0606*/ 	.byte	0x3f
	.zero		1


	//   ....[88]....
        /*0608*/ 	.word	0x00005c20
        /*060c*/ 	.word	0x00000009
        /*0610*/ 	.word	0x00000000
        /*0614*/ 	.short	0x010a
        /*0616*/ 	.byte	0x3f
	.zero		1


	//   ....[89]....
        /*0618*/ 	.word	0x00005cb0
        /*061c*/ 	.word	0x00000008
        /*0620*/ 	.word	0x00000000
        /*0624*/ 	.short	0x010a
        /*0626*/ 	.byte	0x3f
	.zero		1


	//   ....[90]....
        /*0628*/ 	.word	0x00005d40
        /*062c*/ 	.word	0x00000009
        /*0630*/ 	.word	0x00000000
        /*0634*/ 	.short	0x010a
        /*0636*/ 	.byte	0x3f
	.zero		1


	//   ....[91]....
        /*0638*/ 	.word	0x00005dd0
        /*063c*/ 	.word	0x00000008
        /*0640*/ 	.word	0x00000000
        /*0644*/ 	.short	0x010a
        /*0646*/ 	.byte	0x3f
	.zero		1


	//   ....[92]....
        /*0648*/ 	.word	0x00005e60
        /*064c*/ 	.word	0x00000009
        /*0650*/ 	.word	0x00000000
        /*0654*/ 	.short	0x010a
        /*0656*/ 	.byte	0x3f
	.zero		1


	//   ....[93]....
        /*0658*/ 	.word	0x00005ef0
        /*065c*/ 	.word	0x00000008
        /*0660*/ 	.word	0x00000000
        /*0664*/ 	.short	0x010a
        /*0666*/ 	.byte	0x3f
	.zero		1


	//   ....[94]....
        /*0668*/ 	.word	0x00005f80
        /*066c*/ 	.word	0x00000009
        /*0670*/ 	.word	0x00000000
        /*0674*/ 	.short	0x010a
        /*0676*/ 	.byte	0x3f
	.zero		1


	//   ....[95]....
        /*0678*/ 	.word	0x00006010
        /*067c*/ 	.word	0x00000008
        /*0680*/ 	.word	0x00000000
        /*0684*/ 	.short	0x010a
        /*0686*/ 	.byte	0x3f
	.zero		1


	//   ....[96]....
        /*0688*/ 	.word	0x000060a0
        /*068c*/ 	.word	0x00000009
        /*0690*/ 	.word	0x00000000
        /*0694*/ 	.short	0x010a
        /*0696*/ 	.byte	0x3f
	.zero		1


	//   ....[97]....
        /*0698*/ 	.word	0x00006130
        /*069c*/ 	.word	0x00000008
        /*06a0*/ 	.word	0x00000000
        /*06a4*/ 	.short	0x010a
        /*06a6*/ 	.byte	0x3f
	.zero		1


	//   ....[98]....
        /*06a8*/ 	.word	0x000061c0
        /*06ac*/ 	.word	0x00000009
        /*06b0*/ 	.word	0x00000000
        /*06b4*/ 	.short	0x010a
        /*06b6*/ 	.byte	0x3f
	.zero		1


	//   ....[99]....
        /*06b8*/ 	.word	0x00006250
        /*06bc*/ 	.word	0x00000008
        /*06c0*/ 	.word	0x00000000
        /*06c4*/ 	.short	0x010a
        /*06c6*/ 	.byte	0x3f
	.zero		1


	//   ....[100]....
        /*06c8*/ 	.word	0x000062e0
        /*06cc*/ 	.word	0x00000009
        /*06d0*/ 	.word	0x00000000
        /*06d4*/ 	.short	0x010a
        /*06d6*/ 	.byte	0x3f
	.zero		1


	//   ....[101]....
        /*06d8*/ 	.word	0x00006370
        /*06dc*/ 	.word	0x00000008
        /*06e0*/ 	.word	0x00000000
        /*06e4*/ 	.short	0x010a
        /*06e6*/ 	.byte	0x3f
	.zero		1


	//   ....[102]....
        /*06e8*/ 	.word	0x00006400
        /*06ec*/ 	.word	0x00000009
        /*06f0*/ 	.word	0x00000000
        /*06f4*/ 	.short	0x010a
        /*06f6*/ 	.byte	0x3f
	.zero		1


	//   ....[103]....
        /*06f8*/ 	.word	0x00006490
        /*06fc*/ 	.word	0x00000008
        /*0700*/ 	.word	0x00000000
        /*0704*/ 	.short	0x010a
        /*0706*/ 	.byte	0x3f
	.zero		1


	//   ....[104]....
        /*0708*/ 	.word	0x00006520
        /*070c*/ 	.word	0x00000009
        /*0710*/ 	.word	0x00000000
        /*0714*/ 	.short	0x010a
        /*0716*/ 	.byte	0x3f
	.zero		1


	//   ....[105]....
        /*0718*/ 	.word	0x000065b0
        /*071c*/ 	.word	0x00000008
        /*0720*/ 	.word	0x00000000
        /*0724*/ 	.short	0x010a
        /*0726*/ 	.byte	0x3f
	.zero		1


	//   ....[106]....
        /*0728*/ 	.word	0x00006640
        /*072c*/ 	.word	0x00000009
        /*0730*/ 	.word	0x00000000
        /*0734*/ 	.short	0x010a
        /*0736*/ 	.byte	0x3f
	.zero		1


	//   ....[107]....
        /*0738*/ 	.word	0x000066d0
        /*073c*/ 	.word	0x00000008
        /*0740*/ 	.word	0x00000000
        /*0744*/ 	.short	0x010a
        /*0746*/ 	.byte	0x3f
	.zero		1


	//   ....[108]....
        /*0748*/ 	.word	0x00006760
        /*074c*/ 	.word	0x00000009
        /*0750*/ 	.word	0x00000000
        /*0754*/ 	.short	0x010a
        /*0756*/ 	.byte	0x3f
	.zero		1


	//   ....[109]....
        /*0758*/ 	.word	0x000067f0
        /*075c*/ 	.word	0x00000008
        /*0760*/ 	.word	0x00000000
        /*0764*/ 	.short	0x010a
        /*0766*/ 	.byte	0x3f
	.zero		1


	//   ....[110]....
        /*0768*/ 	.word	0x00006880
        /*076c*/ 	.word	0x00000009
        /*0770*/ 	.word	0x00000000
        /*0774*/ 	.short	0x010a
        /*0776*/ 	.byte	0x3f
	.zero		1


	//   ....[111]....
        /*0778*/ 	.word	0x00006910
        /*077c*/ 	.word	0x00000008
        /*0780*/ 	.word	0x00000000
        /*0784*/ 	.short	0x010a
        /*0786*/ 	.byte	0x3f
	.zero		1


	//   ....[112]....
        /*0788*/ 	.word	0x000069a0
        /*078c*/ 	.word	0x00000009
        /*0790*/ 	.word	0x00000000
        /*0794*/ 	.short	0x010a
        /*0796*/ 	.byte	0x3f
	.zero		1


	//   ....[113]....
        /*0798*/ 	.word	0x00006a30
        /*079c*/ 	.word	0x00000008
        /*07a0*/ 	.word	0x00000000
        /*07a4*/ 	.short	0x010a
        /*07a6*/ 	.byte	0x3f
	.zero		1


	//   ....[114]....
        /*07a8*/ 	.word	0x00006ac0
        /*07ac*/ 	.word	0x00000009
        /*07b0*/ 	.word	0x00000000
        /*07b4*/ 	.short	0x010a
        /*07b6*/ 	.byte	0x3f
	.zero		1


	//   ....[115]....
        /*07b8*/ 	.word	0x00006b50
        /*07bc*/ 	.word	0x00000008
        /*07c0*/ 	.word	0x00000000
        /*07c4*/ 	.short	0x010a
        /*07c6*/ 	.byte	0x3f
	.zero		1


	//   ....[116]....
        /*07c8*/ 	.word	0x00006be0
        /*07cc*/ 	.word	0x00000009
        /*07d0*/ 	.word	0x00000000
        /*07d4*/ 	.short	0x010a
        /*07d6*/ 	.byte	0x3f
	.zero		1


	//   ....[117]....
        /*07d8*/ 	.word	0x00006c70
        /*07dc*/ 	.word	0x00000008
        /*07e0*/ 	.word	0x00000000
        /*07e4*/ 	.short	0x010a
        /*07e6*/ 	.byte	0x3f
	.zero		1


	//   ....[118]....
        /*07e8*/ 	.word	0x00006d00
        /*07ec*/ 	.word	0x00000009
        /*07f0*/ 	.word	0x00000000
        /*07f4*/ 	.short	0x010a
        /*07f6*/ 	.byte	0x3f
	.zero		1


	//   ....[119]....
        /*07f8*/ 	.word	0x00006d90
        /*07fc*/ 	.word	0x00000006
        /*0800*/ 	.word	0x00000000
        /*0804*/ 	.short	0x010a
        /*0806*/ 	.byte	0x3f
	.zero		1


	//   ....[120]....
        /*0808*/ 	.word	0x00006e20
        /*080c*/ 	.word	0x00000003
        /*0810*/ 	.word	0x00000000
        /*0814*/ 	.short	0x010a
        /*0816*/ 	.byte	0x3f
	.zero		1


	//   ....[121]....
        /*0818*/ 	.word	0x00006e80
        /*081c*/ 	.word	0x00000003
        /*0820*/ 	.word	0x00000000
        /*0824*/ 	.short	0x010a
        /*0826*/ 	.byte	0x3f
	.zero		1


	//   ....[122]....
        /*0828*/ 	.word	0x00006ed0
        /*082c*/ 	.word	0x00000005
        /*0830*/ 	.word	0x00000000
        /*0834*/ 	.short	0x010a
        /*0836*/ 	.byte	0x3f
	.zero		1


	//   ....[123]....
        /*0838*/ 	.word	0x00006fa0
        /*083c*/ 	.word	0x00000016
        /*0840*/ 	.word	0x00000128
        /*0844*/ 	.short	0x010a
        /*0846*/ 	.byte	0x3f
	.zero		1


	//   ....[124]....
        /*0848*/ 	.word	0x00007070
        /*084c*/ 	.word	0x00000007
        /*0850*/ 	.word	0x00000000
        /*0854*/ 	.short	0x010a
        /*0856*/ 	.byte	0x3f
	.zero		1


	//   ....[125]....
        /*0858*/ 	.word	0x000070c0
        /*085c*/ 	.word	0x00000008
        /*0860*/ 	.word	0x00000000
        /*0864*/ 	.short	0x010a
        /*0866*/ 	.byte	0x3f
	.zero		1


	//   ....[126]....
        /*0868*/ 	.word	0x00007110
        /*086c*/ 	.word	0x00000009
        /*0870*/ 	.word	0x00000000
        /*0874*/ 	.short	0x010a
        /*0876*/ 	.byte	0x3f
	.zero		1


	//   ....[127]....
        /*0878*/ 	.word	0x00007160
        /*087c*/ 	.word	0x00000008
        /*0880*/ 	.word	0x00000000
        /*0884*/ 	.short	0x010a
        /*0886*/ 	.byte	0x3f
	.zero		1


	//   ....[128]....
        /*0888*/ 	.word	0x000071b0
        /*088c*/ 	.word	0x00000009
        /*0890*/ 	.word	0x00000000
        /*0894*/ 	.short	0x010a
        /*0896*/ 	.byte	0x3f
	.zero		1


	//   ....[129]....
        /*0898*/ 	.word	0x00007200
        /*089c*/ 	.word	0x00000008
        /*08a0*/ 	.word	0x00000000
        /*08a4*/ 	.short	0x010a
        /*08a6*/ 	.byte	0x3f
	.zero		1


	//   ....[130]....
        /*08a8*/ 	.word	0x00007250
        /*08ac*/ 	.word	0x00000009
        /*08b0*/ 	.word	0x00000000
        /*08b4*/ 	.short	0x010a
        /*08b6*/ 	.byte	0x3f
	.zero		1


	//   ....[131]....
        /*08b8*/ 	.word	0x000072a0
        /*08bc*/ 	.word	0x00000008
        /*08c0*/ 	.word	0x00000000
        /*08c4*/ 	.short	0x010a
        /*08c6*/ 	.byte	0x3f
	.zero		1


	//   ....[132]....
        /*08c8*/ 	.word	0x000072f0
        /*08cc*/ 	.word	0x00000009
        /*08d0*/ 	.word	0x00000000
        /*08d4*/ 	.short	0x010a
        /*08d6*/ 	.byte	0x3f
	.zero		1


	//   ....[133]....
        /*08d8*/ 	.word	0x00007340
        /*08dc*/ 	.word	0x00000008
        /*08e0*/ 	.word	0x00000000
        /*08e4*/ 	.short	0x010a
        /*08e6*/ 	.byte	0x3f
	.zero		1


	//   ....[134]....
        /*08e8*/ 	.word	0x00007390
        /*08ec*/ 	.word	0x00000009
        /*08f0*/ 	.word	0x00000000
        /*08f4*/ 	.short	0x010a
        /*08f6*/ 	.byte	0x3f
	.zero		1


	//   ....[135]....
        /*08f8*/ 	.word	0x000073e0
        /*08fc*/ 	.word	0x00000008
        /*0900*/ 	.word	0x00000000
        /*0904*/ 	.short	0x010a
        /*0906*/ 	.byte	0x3f
	.zero		1


	//   ....[136]....
        /*0908*/ 	.word	0x00007430
        /*090c*/ 	.word	0x00000009
        /*0910*/ 	.word	0x00000000
        /*0914*/ 	.short	0x010a
        /*0916*/ 	.byte	0x3f
	.zero		1


	//   ....[137]....
        /*0918*/ 	.word	0x00007480
        /*091c*/ 	.word	0x00000008
        /*0920*/ 	.word	0x00000000
        /*0924*/ 	.short	0x010a
        /*0926*/ 	.byte	0x3f
	.zero		1


	//   ....[138]....
        /*0928*/ 	.word	0x000074d0
        /*092c*/ 	.word	0x00000009
        /*0930*/ 	.word	0x00000000
        /*0934*/ 	.short	0x010a
        /*0936*/ 	.byte	0x3f
	.zero		1


	//   ....[139]....
        /*0938*/ 	.word	0x00007520
        /*093c*/ 	.word	0x00000008
        /*0940*/ 	.word	0x00000000
        /*0944*/ 	.short	0x010a
        /*0946*/ 	.byte	0x3f
	.zero		1


	//   ....[140]....
        /*0948*/ 	.word	0x00007570
        /*094c*/ 	.word	0x00000009
        /*0950*/ 	.word	0x00000000
        /*0954*/ 	.short	0x010a
        /*0956*/ 	.byte	0x3f
	.zero		1


	//   ....[141]....
        /*0958*/ 	.word	0x000075c0
        /*095c*/ 	.word	0x00000008
        /*0960*/ 	.word	0x00000000
        /*0964*/ 	.short	0x010a
        /*0966*/ 	.byte	0x3f
	.zero		1


	//   ....[142]....
        /*0968*/ 	.word	0x00007610
        /*096c*/ 	.word	0x00000009
        /*0970*/ 	.word	0x00000000
        /*0974*/ 	.short	0x010a
        /*0976*/ 	.byte	0x3f
	.zero		1


	//   ....[143]....
        /*0978*/ 	.word	0x00007660
        /*097c*/ 	.word	0x00000008
        /*0980*/ 	.word	0x00000000
        /*0984*/ 	.short	0x010a
        /*0986*/ 	.byte	0x3f
	.zero		1


	//   ....[144]....
        /*0988*/ 	.word	0x000076b0
        /*098c*/ 	.word	0x00000009
        /*0990*/ 	.word	0x00000000
        /*0994*/ 	.short	0x010a
        /*0996*/ 	.byte	0x3f
	.zero		1


	//   ....[145]....
        /*0998*/ 	.word	0x00007700
        /*099c*/ 	.word	0x00000008
        /*09a0*/ 	.word	0x00000000
        /*09a4*/ 	.short	0x010a
        /*09a6*/ 	.byte	0x3f
	.zero		1


	//   ....[146]....
        /*09a8*/ 	.word	0x00007750
        /*09ac*/ 	.word	0x00000009
        /*09b0*/ 	.word	0x00000000
        /*09b4*/ 	.short	0x010a
        /*09b6*/ 	.byte	0x3f
	.zero		1


	//   ....[147]....
        /*09b8*/ 	.word	0x000077a0
        /*09bc*/ 	.word	0x00000008
        /*09c0*/ 	.word	0x00000000
        /*09c4*/ 	.short	0x010a
        /*09c6*/ 	.byte	0x3f
	.zero		1


	//   ....[148]....
        /*09c8*/ 	.word	0x000077f0
        /*09cc*/ 	.word	0x00000009
        /*09d0*/ 	.word	0x00000000
        /*09d4*/ 	.short	0x010a
        /*09d6*/ 	.byte	0x3f
	.zero		1


	//   ....[149]....
        /*09d8*/ 	.word	0x00007840
        /*09dc*/ 	.word	0x00000008
        /*09e0*/ 	.word	0x00000000
        /*09e4*/ 	.short	0x010a
        /*09e6*/ 	.byte	0x3f
	.zero		1


	//   ....[150]....
        /*09e8*/ 	.word	0x00007890
        /*09ec*/ 	.word	0x00000009
        /*09f0*/ 	.word	0x00000000
        /*09f4*/ 	.short	0x010a
        /*09f6*/ 	.byte	0x3f
	.zero		1


	//   ....[151]....
        /*09f8*/ 	.word	0x000078e0
        /*09fc*/ 	.word	0x00000008
        /*0a00*/ 	.word	0x00000000
        /*0a04*/ 	.short	0x010a
        /*0a06*/ 	.byte	0x3f
	.zero		1


	//   ....[152]....
        /*0a08*/ 	.word	0x00007930
        /*0a0c*/ 	.word	0x00000009
        /*0a10*/ 	.word	0x00000000
        /*0a14*/ 	.short	0x010a
        /*0a16*/ 	.byte	0x3f
	.zero		1


	//   ....[153]....
        /*0a18*/ 	.word	0x00007980
        /*0a1c*/ 	.word	0x00000008
        /*0a20*/ 	.word	0x00000000
        /*0a24*/ 	.short	0x010a
        /*0a26*/ 	.byte	0x3f
	.zero		1


	//   ....[154]....
        /*0a28*/ 	.word	0x000079d0
        /*0a2c*/ 	.word	0x00000009
        /*0a30*/ 	.word	0x00000000
        /*0a34*/ 	.short	0x010a
        /*0a36*/ 	.byte	0x3f
	.zero		1


	//   ....[155]....
        /*0a38*/ 	.word	0x00007a20
        /*0a3c*/ 	.word	0x00000008
        /*0a40*/ 	.word	0x00000000
        /*0a44*/ 	.short	0x010a
        /*0a46*/ 	.byte	0x3f
	.zero		1


	//   ....[156]....
        /*0a48*/ 	.word	0x00007a70
        /*0a4c*/ 	.word	0x00000009
        /*0a50*/ 	.word	0x00000000
        /*0a54*/ 	.short	0x010a
        /*0a56*/ 	.byte	0x3f
	.zero		1


	//   ....[157]....
        /*0a58*/ 	.word	0x00007ac0
        /*0a5c*/ 	.word	0x00000008
        /*0a60*/ 	.word	0x00000000
        /*0a64*/ 	.short	0x010a
        /*0a66*/ 	.byte	0x3f
	.zero		1


	//   ....[158]....
        /*0a68*/ 	.word	0x00007b10
        /*0a6c*/ 	.word	0x00000009
        /*0a70*/ 	.word	0x00000000
        /*0a74*/ 	.short	0x010a
        /*0a76*/ 	.byte	0x3f
	.zero		1


	//   ....[159]....
        /*0a78*/ 	.word	0x00007b60
        /*0a7c*/ 	.word	0x00000006
        /*0a80*/ 	.word	0x00000000
        /*0a84*/ 	.short	0x010a
        /*0a86*/ 	.byte	0x3f
	.zero		1


	//----- nvinfo : EIATTR_NUM_MBARRIERS
	.align		4
.L_35:
        /*0a88*/ 	.byte	0x03, 0x38
        /*0a8a*/ 	.short	0x004c


	//----- nvinfo : EIATTR_EXIT_INSTR_OFFSETS
	.align		4
        /*0a8c*/ 	.byte	0x04, 0x1c
        /*0a8e*/ 	.short	(.L_37 - .L_36)


	//   ....[0]....
.L_36:
        /*0a90*/ 	.word	0x00000e20


	//   ....[1]....
        /*0a94*/ 	.word	0x00001630


	//   ....[2]....
        /*0a98*/ 	.word	0x000045a0


	//   ....[3]....
        /*0a9c*/ 	.word	0x00004b00


	//   ....[4]....
        /*0aa0*/ 	.word	0x00006e70


	//----- nvinfo : EIATTR_MAX_THREADS
	.align		4
.L_37:
        /*0aa4*/ 	.byte	0x04, 0x05
        /*0aa6*/ 	.short	(.L_39 - .L_38)
.L_38:
        /*0aa8*/ 	.word	0x00000180
        /*0aac*/ 	.word	0x00000001
        /*0ab0*/ 	.word	0x00000001


	//----- nvinfo : EIATTR_CRS_STACK_SIZE
	.align		4
.L_39:
        /*0ab4*/ 	.byte	0x04, 0x1e
        /*0ab6*/ 	.short	(.L_41 - .L_40)
.L_40:
        /*0ab8*/ 	.word	0x00000000


	//----- nvinfo : EIATTR_CBANK_PARAM_SIZE
	.align		4
.L_41:
        /*0abc*/ 	.byte	0x03, 0x19
        /*0abe*/ 	.short	0x0470


	//----- nvinfo : EIATTR_PARAM_CBANK
	.align		4
        /*0ac0*/ 	.byte	0x04, 0x0a
        /*0ac2*/ 	.short	(.L_43 - .L_42)
	.align		4
.L_42:
        /*0ac4*/ 	.word	index@(.nv.constant0._ZN7cutlass13device_kernelINS_4gemm6kernel13GemmUniversalIN4cute5tupleIJiiiiEEENS1_10collective13CollectiveMmaINS1_34MainloopSm90TmaGmmaWarpSpecializedILi37ENS5_IJNS4_1CILi2EEENSA_ILi4EEENSA_ILi1EEEEEENS1_35KernelTmaWarpSpecializedCooperativeEEENS5_IJNSA_ILi128EEENSA_ILi64EEENSA_ILi32EEEEEEaNS5_IJlSD_lEEEaSL_NS4_8TiledMMAINS4_8MMA_AtomIJNS4_4SM904GMMA26MMA_64x64x32_S32S8S8_SS_TNEEEENS4_6LayoutINS5_IJSB_SD_SD_EEENS5_IJSD_NSA_ILi0EEESU_EEEEENS5_IJNS4_10UnderscoreESX_SX_EEEEENS4_23SM90_TMA_LOAD_MULTICASTENS4_14ComposedLayoutINS4_7SwizzleILi1ELi4ELi3EEENS4_18smem_ptr_flag_bitsILi8EEENSS_INS5_IJNSA_ILi8EEESJ_EEENS5_IJSJ_SD_EEEEEEEvNS4_8identityES10_S1A_vS1B_EENS_8epilogue10collective6detail29Sm90TmaWarpSpecializedAdapterINS1E_15DefaultEpilogueIaSL_SL_NS1D_6thread17LinearCombinationIaLi1EiiLNS1I_9ScaleType4KindE0ELNS_15FloatRoundStyleE2EaEENS1_15EpilogueDefaultEEEEEvvEEEEvNT_6ParamsE)
        /*0ac8*/ 	.short	0x0210
        /*0aca*/ 	.short	0x0470


	//----- nvinfo : EIATTR_SW_WAR
	.align		4
.L_43:
        /*0acc*/ 	.byte	0x04, 0x36
        /*0ace*/ 	.short	(.L_45 - .L_44)
.L_44:
        /*0ad0*/ 	.word	0x00000008
.L_45:


//--------------------- .nv.callgraph             --------------------------
	.section	.nv.callgraph,"",@"SHT_CUDA_CALLGRAPH"
	.align	4
	.sectionentsize	8
	.align		4
        /*0000*/ 	.word	0x00000000
	.align		4
        /*0004*/ 	.word	0xffffffff
	.align		4
        /*0008*/ 	.word	index@(_ZN7cutlass13device_kernelINS_4gemm6kernel13GemmUniversalIN4cute5tupleIJiiiiEEENS1_10collective13CollectiveMmaINS1_34MainloopSm90TmaGmmaWarpSpecializedILi37ENS5_IJNS4_1CILi2EEENSA_ILi4EEENSA_ILi1EEEEEENS1_35KernelTmaWarpSpecializedCooperativeEEENS5_IJNSA_ILi128EEENSA_ILi64EEENSA_ILi32EEEEEEaNS5_IJlSD_lEEEaSL_NS4_8TiledMMAINS4_8MMA_AtomIJNS4_4SM904GMMA26MMA_64x64x32_S32S8S8_SS_TNEEEENS4_6LayoutINS5_IJSB_SD_SD_EEENS5_IJSD_NSA_ILi0EEESU_EEEEENS5_IJNS4_10UnderscoreESX_SX_EEEEENS4_23SM90_TMA_LOAD_MULTICASTENS4_14ComposedLayoutINS4_7SwizzleILi1ELi4ELi3EEENS4_18smem_ptr_flag_bitsILi8EEENSS_INS5_IJNSA_ILi8EEESJ_EEENS5_IJSJ_SD_EEEEEEEvNS4_8identityES10_S1A_vS1B_EENS_8epilogue10collective6detail29Sm90TmaWarpSpecializedAdapterINS1E_15DefaultEpilogueIaSL_SL_NS1D_6thread17LinearCombinationIaLi1EiiLNS1I_9ScaleType4KindE0ELNS_15FloatRoundStyleE2EaEENS1_15EpilogueDefaultEEEEEvvEEEEvNT_6ParamsE)
	.align		4
        /*000c*/ 	.word	index@(__assertfail)
	.align		4
        /*0010*/ 	.word	0x00000000
	.align		4
        /*0014*/ 	.word	0xfffffffe
	.align		4
        /*0018*/ 	.word	0x00000000
	.align		4
        /*001c*/ 	.word	0xfffffffd
	.align		4
        /*0020*/ 	.word	0x00000000
	.align		4
        /*0024*/ 	.word	0xfffffffc


//--------------------- .nv.constant4             --------------------------
	.section	.nv.constant4,"a",@progbits
	.align	8
	.align		8
.nv.constant4:
        /*0000*/ 	.dword	__assertfail
	.align		8
        /*0008*/ 	.dword	__unnamed_1
	.align		8
        /*0010*/ 	.dword	_ZN40_INTERNAL_ba12dd0d_4_k_cu_ce9bbb60_179114cuda3std3__45__cpo5beginE
	.align		8
        /*0018*/ 	.dword	_ZN40_INTERNAL_ba12dd0d_4_k_cu_ce9bbb60_179114cuda3std3__45__cpo3endE
	.align		8
        /*0020*/ 	.dword	_ZN40_INTERNAL_ba12dd0d_4_k_cu_ce9bbb60_179114cuda3std3__45__cpo6cbeginE
	.align		8
        /*0028*/ 	.dword	_ZN40_INTERNAL_ba12dd0d_4_k_cu_ce9bbb60_179114cuda3std3__45__cpo4cendE
	.align		8
        /*0030*/ 	.dword	_ZN40_INTERNAL_ba12dd0d_4_k_cu_ce9bbb60_179114cuda3std3__442_GLOBAL__N__ba12dd0d_4_k_cu_ce9bbb60_179116ignoreE
	.align		8
        /*0038*/ 	.dword	_ZN40_INTERNAL_ba12dd0d_4_k_cu_ce9bbb60_179114cuda3std3__419piecewise_constructE
	.align		8
        /*0040*/ 	.dword	_ZN40_INTERNAL_ba12dd0d_4_k_cu_ce9bbb60_179114cuda3std3__48in_placeE
	.align		8
        /*0048*/ 	.dword	_ZN40_INTERNAL_ba12dd0d_4_k_cu_ce9bbb60_179114cuda3std6ranges3__45__cpo4swapE
	.align		8
        /*0050*/ 	.dword	_ZN40_INTERNAL_ba12dd0d_4_k_cu_ce9bbb60_179114cuda3std6ranges3__45__cpo9iter_moveE
	.align		8
        /*0058*/ 	.dword	_ZN40_INTERNAL_ba12dd0d_4_k_cu_ce9bbb60_179114cute7productE
	.align		8
        /*0060*/ 	.dword	_ZN40_INTERNAL_ba12dd0d_4_k_cu_ce9bbb60_179114cute1_E
	.align		8
        /*0068*/ 	.dword	$str$22
	.align		8
        /*0070*/ 	.dword	$str$23


//--------------------- .text._ZN7cutlass13device_kernelINS_4gemm6kernel13GemmUniversalIN4cute5tupleIJiiiiEEENS1_10collective13CollectiveMmaINS1_34MainloopSm90TmaGmmaWarpSpecializedILi37ENS5_IJNS4_1CILi2EEENSA_ILi4EEENSA_ILi1EEEEEENS1_35KernelTmaWarpSpecializedCooperativeEEENS5_IJNSA_ILi128EEENSA_ILi64EEENSA_ILi32EEEEEEaNS5_IJlSD_lEEEaSL_NS4_8TiledMMAINS4_8MMA_AtomIJNS4_4SM904GMMA26MMA_64x64x32_S32S8S8_SS_TNEEEENS4_6LayoutINS5_IJSB_SD_SD_EEENS5_IJSD_NSA_ILi0EEESU_EEEEENS5_IJNS4_10UnderscoreESX_SX_EEEEENS4_23SM90_TMA_LOAD_MULTICASTENS4_14ComposedLayoutINS4_7SwizzleILi1ELi4ELi3EEENS4_18smem_ptr_flag_bitsILi8EEENSS_INS5_IJNSA_ILi8EEESJ_EEENS5_IJSJ_SD_EEEEEEEvNS4_8identityES10_S1A_vS1B_EENS_8epilogue10collective6detail29Sm90TmaWarpSpecializedAdapterINS1E_15DefaultEpilogueIaSL_SL_NS1D_6thread17LinearCombinationIaLi1EiiLNS1I_9ScaleType4KindE0ELNS_15FloatRoundStyleE2EaEENS1_15EpilogueDefaultEEEEEvvEEEEvNT_6ParamsE --------------------------
	.section	.text._ZN7cutlass13device_kernelINS_4gemm6kernel13GemmUniversalIN4cute5tupleIJiiiiEEENS1_10collective13CollectiveMmaINS1_34MainloopSm90TmaGmmaWarpSpecializedILi37ENS5_IJNS4_1CILi2EEENSA_ILi4EEENSA_ILi1EEEEEENS1_35KernelTmaWarpSpecializedCooperativeEEENS5_IJNSA_ILi128EEENSA_ILi64EEENSA_ILi32EEEEEEaNS5_IJlSD_lEEEaSL_NS4_8TiledMMAINS4_8MMA_AtomIJNS4_4SM904GMMA26MMA_64x64x32_S32S8S8_SS_TNEEEENS4_6LayoutINS5_IJSB_SD_SD_EEENS5_IJSD_NSA_ILi0EEESU_EEEEENS5_IJNS4_10UnderscoreESX_SX_EEEEENS4_23SM90_TMA_LOAD_MULTICASTENS4_14ComposedLayoutINS4_7SwizzleILi1ELi4ELi3EEENS4_18smem_ptr_flag_bitsILi8EEENSS_INS5_IJNSA_ILi8EEESJ_EEENS5_IJSJ_SD_EEEEEEEvNS4_8identityES10_S1A_vS1B_EENS_8epilogue10collective6detail29Sm90TmaWarpSpecializedAdapterINS1E_15DefaultEpilogueIaSL_SL_NS1D_6thread17LinearCombinationIaLi1EiiLNS1I_9ScaleType4KindE0ELNS_15FloatRoundStyleE2EaEENS1_15EpilogueDefaultEEEEEvvEEEEvNT_6ParamsE,"ax",@progbits
	.align	128
.text._ZN7cutlass13device_kernelINS_4gemm6kernel13GemmUniversalIN4cute5tupleIJiiiiEEENS1_10collective13CollectiveMmaINS1_34MainloopSm90TmaGmmaWarpSpecializedILi37ENS5_IJNS4_1CILi2EEENSA_ILi4EEENSA_ILi1EEEEEENS1_35KernelTmaWarpSpecializedCooperativeEEENS5_IJNSA_ILi128EEENSA_ILi64EEENSA_ILi32EEEEEEaNS5_IJlSD_lEEEaSL_NS4_8TiledMMAINS4_8MMA_AtomIJNS4_4SM904GMMA26MMA_64x64x32_S32S8S8_SS_TNEEEENS4_6LayoutINS5_IJSB_SD_SD_EEENS5_IJSD_NSA_ILi0EEESU_EEEEENS5_IJNS4_10UnderscoreESX_SX_EEEEENS4_23SM90_TMA_LOAD_MULTICASTENS4_14ComposedLayoutINS4_7SwizzleILi1ELi4ELi3EEENS4_18smem_ptr_flag_bitsILi8EEENSS_INS5_IJNSA_ILi8EEESJ_EEENS5_IJSJ_SD_EEEEEEEvNS4_8identityES10_S1A_vS1B_EENS_8epilogue10collective6detail29Sm90TmaWarpSpecializedAdapterINS1E_15DefaultEpilogueIaSL_SL_NS1D_6thread17LinearCombinationIaLi1EiiLNS1I_9ScaleType4KindE0ELNS_15FloatRoundStyleE2EaEENS1_15EpilogueDefaultEEEEEvvEEEEvNT_6ParamsE:
        .type           _ZN7cutlass13device_kernelINS_4gemm6kernel13GemmUniversalIN4cute5tupleIJiiiiEEENS1_10collective13CollectiveMmaINS1_34MainloopSm90TmaGmmaWarpSpecializedILi37ENS5_IJNS4_1CILi2EEENSA_ILi4EEENSA_ILi1EEEEEENS1_35KernelTmaWarpSpecializedCooperativeEEENS5_IJNSA_ILi128EEENSA_ILi64EEENSA_ILi32EEEEEEaNS5_IJlSD_lEEEaSL_NS4_8TiledMMAINS4_8MMA_AtomIJNS4_4SM904GMMA26MMA_64x64x32_S32S8S8_SS_TNEEEENS4_6LayoutINS5_IJSB_SD_SD_EEENS5_IJSD_NSA_ILi0EEESU_EEEEENS5_IJNS4_10UnderscoreESX_SX_EEEEENS4_23SM90_TMA_LOAD_MULTICASTENS4_14ComposedLayoutINS4_7SwizzleILi1ELi4ELi3EEENS4_18smem_ptr_flag_bitsILi8EEENSS_INS5_IJNSA_ILi8EEESJ_EEENS5_IJSJ_SD_EEEEEEEvNS4_8identityES10_S1A_vS1B_EENS_8epilogue10collective6detail29Sm90TmaWarpSpecializedAdapterINS1E_15DefaultEpilogueIaSL_SL_NS1D_6thread17LinearCombinationIaLi1EiiLNS1I_9ScaleType4KindE0ELNS_15FloatRoundStyleE2EaEENS1_15EpilogueDefaultEEEEEvvEEEEvNT_6ParamsE,@function
        .size           _ZN7cutlass13device_kernelINS_4gemm6kernel13GemmUniversalIN4cute5tupleIJiiiiEEENS1_10collective13CollectiveMmaINS1_34MainloopSm90TmaGmmaWarpSpecializedILi37ENS5_IJNS4_1CILi2EEENSA_ILi4EEENSA_ILi1EEEEEENS1_35KernelTmaWarpSpecializedCooperativeEEENS5_IJNSA_ILi128EEENSA_ILi64EEENSA_ILi32EEEEEEaNS5_IJlSD_lEEEaSL_NS4_8TiledMMAINS4_8MMA_AtomIJNS4_4SM904GMMA26MMA_64x64x32_S32S8S8_SS_TNEEEENS4_6LayoutINS5_IJSB_SD_SD_EEENS5_IJSD_NSA_ILi0EEESU_EEEEENS5_IJNS4_10UnderscoreESX_SX_EEEEENS4_23SM90_TMA_LOAD_MULTICASTENS4_14ComposedLayoutINS4_7SwizzleILi1ELi4ELi3EEENS4_18smem_ptr_flag_bitsILi8EEENSS_INS5_IJNSA_ILi8EEESJ_EEENS5_IJSJ_SD_EEEEEEEvNS4_8identityES10_S1A_vS1B_EENS_8epilogue10collective6detail29Sm90TmaWarpSpecializedAdapterINS1E_15DefaultEpilogueIaSL_SL_NS1D_6thread17LinearCombinationIaLi1EiiLNS1I_9ScaleType4KindE0ELNS_15FloatRoundStyleE2EaEENS1_15EpilogueDefaultEEEEEvvEEEEvNT_6ParamsE,(.L_x_206 - _ZN7cutlass13device_kernelINS_4gemm6kernel13GemmUniversalIN4cute5tupleIJiiiiEEENS1_10collective13CollectiveMmaINS1_34MainloopSm90TmaGmmaWarpSpecializedILi37ENS5_IJNS4_1CILi2EEENSA_ILi4EEENSA_ILi1EEEEEENS1_35KernelTmaWarpSpecializedCooperativeEEENS5_IJNSA_ILi128EEENSA_ILi64EEENSA_ILi32EEEEEEaNS5_IJlSD_lEEEaSL_NS4_8TiledMMAINS4_8MMA_AtomIJNS4_4SM904GMMA26MMA_64x64x32_S32S8S8_SS_TNEEEENS4_6LayoutINS5_IJSB_SD_SD_EEENS5_IJSD_NSA_ILi0EEESU_EEEEENS5_IJNS4_10UnderscoreESX_SX_EEEEENS4_23SM90_TMA_LOAD_MULTICASTENS4_14ComposedLayoutINS4_7SwizzleILi1ELi4ELi3EEENS4_18smem_ptr_flag_bitsILi8EEENSS_INS5_IJNSA_ILi8EEESJ_EEENS5_IJSJ_SD_EEEEEEEvNS4_8identityES10_S1A_vS1B_EENS_8epilogue10collective6detail29Sm90TmaWarpSpecializedAdapterINS1E_15DefaultEpilogueIaSL_SL_NS1D_6thread17LinearCombinationIaLi1EiiLNS1I_9ScaleType4KindE0ELNS_15FloatRoundStyleE2EaEENS1_15EpilogueDefaultEEEEEvvEEEEvNT_6ParamsE)
        .other          _ZN7cutlass13device_kernelINS_4gemm6kernel13GemmUniversalIN4cute5tupleIJiiiiEEENS1_10collective13CollectiveMmaINS1_34MainloopSm90TmaGmmaWarpSpecializedILi37ENS5_IJNS4_1CILi2EEENSA_ILi4EEENSA_ILi1EEEEEENS1_35KernelTmaWarpSpecializedCooperativeEEENS5_IJNSA_ILi128EEENSA_ILi64EEENSA_ILi32EEEEEEaNS5_IJlSD_lEEEaSL_NS4_8TiledMMAINS4_8MMA_AtomIJNS4_4SM904GMMA26MMA_64x64x32_S32S8S8_SS_TNEEEENS4_6LayoutINS5_IJSB_SD_SD_EEENS5_IJSD_NSA_ILi0EEESU_EEEEENS5_IJNS4_10UnderscoreESX_SX_EEEEENS4_23SM90_TMA_LOAD_MULTICASTENS4_14ComposedLayoutINS4_7SwizzleILi1ELi4ELi3EEENS4_18smem_ptr_flag_bitsILi8EEENSS_INS5_IJNSA_ILi8EEESJ_EEENS5_IJSJ_SD_EEEEEEEvNS4_8identityES10_S1A_vS1B_EENS_8epilogue10collective6detail29Sm90TmaWarpSpecializedAdapterINS1E_15DefaultEpilogueIaSL_SL_NS1D_6thread17LinearCombinationIaLi1EiiLNS1I_9ScaleType4KindE0ELNS_15FloatRoundStyleE2EaEENS1_15EpilogueDefaultEEEEEvvEEEEvNT_6ParamsE,@"STO_CUDA_ENTRY STV_DEFAULT"
_ZN7cutlass13device_kernelINS_4gemm6kernel13GemmUniversalIN4cute5tupleIJiiiiEEENS1_10collective13CollectiveMmaINS1_34MainloopSm90TmaGmmaWarpSpecializedILi37ENS5_IJNS4_1CILi2EEENSA_ILi4EEENSA_ILi1EEEEEENS1_35KernelTmaWarpSpecializedCooperativeEEENS5_IJNSA_ILi128EEENSA_ILi64EEENSA_ILi32EEEEEEaNS5_IJlSD_lEEEaSL_NS4_8TiledMMAINS4_8MMA_AtomIJNS4_4SM904GMMA26MMA_64x64x32_S32S8S8_SS_TNEEEENS4_6LayoutINS5_IJSB_SD_SD_EEENS5_IJSD_NSA_ILi0EEESU_EEEEENS5_IJNS4_10UnderscoreESX_SX_EEEEENS4_23SM90_TMA_LOAD_MULTICASTENS4_14ComposedLayoutINS4_7SwizzleILi1ELi4ELi3EEENS4_18smem_ptr_flag_bitsILi8EEENSS_INS5_IJNSA_ILi8EEESJ_EEENS5_IJSJ_SD_EEEEEEEvNS4_8identityES10_S1A_vS1B_EENS_8epilogue10collective6detail29Sm90TmaWarpSpecializedAdapterINS1E_15DefaultEpilogueIaSL_SL_NS1D_6thread17LinearCombinationIaLi1EiiLNS1I_9ScaleType4KindE0ELNS_15FloatRoundStyleE2EaEENS1_15EpilogueDefaultEEEEEvvEEEEvNT_6ParamsE:
[----:B------:R-:W0:Y:S01]  /*0000*/  LDC R1, c[0x0][0x28] ;  /* 0x00000a00ff017b82 */ /* 0x000e220000000800 */
[----:B------:R-:W1:Y:S01]  /*0010*/  S2R R61, SR_TID.X ;  /* 0x00000000003d7919 */ /* 0x000e620000002100 */
[----:B------:R-:W-:Y:S01]  /*0020*/  ELECT P0, URZ, PT ;  /* 0x00000000003f782f */ /* 0x000fe20003800000 */
[----:B------:R-:W-:Y:S01]  /*0030*/  BSSY B0, `(.L_x_0) ;  /* 0x000000f000007945 */ /* 0x000fe20003800000 */
[--C-:B-1----:R-:W-:Y:S02]  /*0040*/  SHF.R.U32.HI R0, RZ, 0x5, R61.reuse ;  /* 0x00000005ff007819 */ /* 0x102fe4000001163d */
[----:B------:R-:W-:-:S03]  /*0050*/  SHF.R.U32.HI R8, RZ, 0x7, R61 ;  /* 0x00000007ff087819 */ /* 0x000fc6000001163d */
[----:B------:R-:W1:Y:S04]  /*0060*/  SHFL.IDX PT, R3, R0, RZ, 0x1f ;  /* 0x00001fff00037589 */ /* 0x000e6800000e0000 */
[----:B------:R2:W3:Y:S01]  /*0070*/  SHFL.IDX PT, R2, R8, RZ, 0x1f ;  /* 0x00001fff08027589 */ /* 0x0004e200000e0000 */
[----:B-1----:R-:W-:-:S13]  /*0080*/  ISETP.NE.OR P0, PT, R3, RZ, !P0 ;  /* 0x000000ff0300720c */ /* 0x002fda0004705670 */
[----:B0-23--:R-:W-:Y:S05]  /*0090*/  @P0 BRA `(.L_x_1) ;  /* 0x0000000000200947 */ /* 0x00dfea0003800000 */
[----:B------:R-:W-:Y:S02]  /*00a0*/  ULDC.64 UR4, c[0x0][0x198] ;  /* 0x0000660000047ab9 */ /* 0x000fe40000000a00 */
[----:B------:R-:W-:Y:S02]  /*00b0*/  UIADD3 UR6, UP0, UR4, 0xf0, URZ ;  /* 0x000000f004067890 */ /* 0x000fe4000ff1e03f */
[----:B------:R-:W-:Y:S02]  /*00c0*/  UIADD3 UR4, UP1, UR4, 0x1f0, URZ ;  /* 0x000001f004047890 */ /* 0x000fe4000ff3e03f */
[----:B------:R-:W-:Y:S02]  /*00d0*/  UIADD3.X UR7, URZ, UR5, URZ, UP0, !UPT ;  /* 0x000000053f077290 */ /* 0x000fe400087fe43f */
[----:B------:R-:W-:-:S07]  /*00e0*/  UIADD3.X UR5, URZ, UR5, URZ, UP1, !UPT ;  /* 0x000000053f057290 */ /* 0x000fce0008ffe43f */
[----:B------:R0:W-:Y:S02]  /*00f0*/  UTMACCTL.PF [UR6] ;  /* 0x00000000060079b9 */ /* 0x0001e40008040000 */
[----:B------:R0:W-:Y:S02]  /*0100*/  UTMACCTL.PF [UR4] ;  /* 0x00000000040079b9 */ /* 0x0001e40008040000 */
[----:B0-----:R-:W-:Y:S01]  /*0110*/  NOP ;  /* 0x0000000000007918 */ /* 0x001fe20000000000 */
.L_x_1:
[----:B------:R-:W-:Y:S05]  /*0120*/  BSYNC B0 ;  /* 0x0000000000007941 */ /* 0x000fea0003800000 */
.L_x_0:
[----:B------:R-:W0:Y:S02]  /*0130*/  SHFL.IDX PT, R5, R0, RZ, 0x1f ;  /* 0x00001fff00057589 */ /* 0x000e2400000e0000 */
[----:B0-----:R-:W-:-:S13]  /*0140*/  ISETP.NE.AND P0, PT, R5, RZ, PT ;  /* 0x000000ff0500720c */ /* 0x001fda0003f05270 */
[----:B------:R-:W-:Y:S05]  /*0150*/  @P0 BRA `(.L_x_2) ;  /* 0x00000004006c0947 */ /* 0x000fea0003800000 */
[----:B------:R-:W-:Y:S01]  /*0160*/  ELECT P0, URZ, PT ;  /* 0x00000000003f782f */ /* 0x000fe20003800000 */
[----:B------:R-:W-:-:S12]  /*0170*/  BSSY B0, `(.L_x_2) ;  /* 0x0000059000007945 */ /* 0x000fd80003800000 */
[----:B------:R-:W-:Y:S05]  /*0180*/  @!P0 BRA `(.L_x_3) ;  /* 0x00000004005c8947 */ /* 0x000fea0003800000 */
[----:B------:R-:W0:Y:S01]  /*0190*/  S2UR UR8, SR_CgaCtaId ;  /* 0x00000000000879c3 */ /* 0x000e220000008800 */
[----:B------:R-:W-:Y:S01]  /*01a0*/  UMOV UR4, 0x400 ;  /* 0x0000040000047882 */ /* 0x000fe20000000000 */
[----:B------:R-:W-:Y:S01]  /*01b0*/  UMOV UR5, 0x1 ;  /* 0x0000000100057882 */ /* 0x000fe20000000000 */
[----:B------:R-:W-:Y:S02]  /*01c0*/  UMOV UR6, 0xa ;  /* 0x0000000a00067882 */ /* 0x000fe40000000000 */
[----:B------:R-:W-:-:S04]  /*01d0*/  UIADD3 UR6, -UR6, 0x100000, URZ ;  /* 0x0010000006067890 */ /* 0x000fc8000fffe13f */
[----:B------:R-:W-:Y:S02]  /*01e0*/  USHF.L.U32 UR7, UR6, 0xb, URZ ;  /* 0x0000000b06077899 */ /* 0x000fe4000800063f */
[----:B------:R-:W-:Y:S02]  /*01f0*/  USHF.L.U32 UR6, UR6, 0x1, URZ ;  /* 0x0000000106067899 */ /* 0x000fe4000800063f */
[----:B0-----:R-:W-:Y:S02]  /*0200*/  ULEA UR8, UR8, UR4, 0x18 ;  /* 0x0000000408087291 */ /* 0x001fe4000f8ec03f */
[----:B------:R-:W-:-:S04]  /*0210*/  UIADD3 UR4, -UR5, 0x100000, URZ ;  /* 0x0010000005047890 */ /* 0x000fc8000fffe13f */
[----:B------:R-:W-:Y:S02]  /*0220*/  USHF.L.U32 UR5, UR4, 0xb, URZ ;  /* 0x0000000b04057899 */ /* 0x000fe4000800063f */
[----:B------:R-:W-:Y:S01]  /*0230*/  USHF.L.U32 UR4, UR4, 0x1, URZ ;  /* 0x0000000104047899 */ /* 0x000fe2000800063f */
[----:B------:R-:W0:Y:S11]  /*0240*/  FENCE.VIEW.ASYNC.S ;  /* 0x00000000000073c6 */ /* 0x000e360000000000 */
[----:B0-----:R0:W1:Y:S01]  /*0250*/  SYNCS.EXCH.64 URZ, [UR8], UR4 ;  /* 0x00000004083f75b2 */ /* 0x0010620008000100 */
[----:B------:R0:W2:Y:S01]  /*0260*/  SYNCS.EXCH.64 URZ, [UR8+0x128], UR6 ;  /* 0x00012806083f75b2 */ /* 0x0000a20008000100 */
[----:B------:R0:W3:Y:S01]  /*0270*/  SYNCS.EXCH.64 URZ, [UR8+0x8], UR4 ;  /* 0x00000804083f75b2 */ /* 0x0000e20008000100 */
[----:B------:R0:W4:Y:S01]  /*0280*/  SYNCS.EXCH.64 URZ, [UR8+0x130], UR6 ;  /* 0x00013006083f75b2 */ /* 0x0001220008000100 */
[----:B------:R0:W0:Y:S01]  /*0290*/  SYNCS.EXCH.64 URZ, [UR8+0x10], UR4 ;  /* 0x00001004083f75b2 */ /* 0x0000220008000100 */
        /* <DEDUP_REMOVED lines=69> */
[----:B-1234-:R-:W-:Y:S01]  /*06f0*/  NOP ;  /* 0x0000000000007918 */ /* 0x01efe20000000000 */
.L_x_3:
[----:B0-----:R-:W-:Y:S05]  /*0700*/  BSYNC B0 ;  /* 0x0000000000007941 */ /* 0x001fea0003800000 */
.L_x_2:
[----:B------:R-:W-:Y:S01]  /*0710*/  SHF.R.S32.HI R4, RZ, 0x1f, R61 ;  /* 0x0000001fff047819 */ /* 0x000fe2000001143d */
[----:B------:R-:W0:Y:S01]  /*0720*/  SHFL.IDX PT, R0, R0, RZ, 0x1f ;  /* 0x00001fff00007589 */ /* 0x000e2200000e0000 */
[----:B------:R-:W1:Y:S01]  /*0730*/  S2UR UR8, SR_CTAID.X ;  /* 0x00000000000879c3 */ /* 0x000e620000002500 */
[----:B------:R-:W-:Y:S02]  /*0740*/  ELECT P0, URZ, PT ;  /* 0x00000000003f782f */ /* 0x000fe40003800000 */
[----:B------:R-:W-:Y:S01]  /*0750*/  LEA.HI R4, R4, R61, RZ, 0x7 ;  /* 0x0000003d04047211 */ /* 0x000fe200078f38ff */
[----:B------:R-:W-:Y:S01]  /*0760*/  ULDC UR4, c[0x0][0x150] ;  /* 0x0000540000047ab9 */ /* 0x000fe20000000800 */
[----:B------:R-:W-:Y:S01]  /*0770*/  NOP ;  /* 0x0000000000007918 */ /* 0x000fe20000000000 */
[----:B------:R-:W-:Y:S01]  /*0780*/  NOP ;  /* 0x0000000000007918 */ /* 0x000fe20000000000 */
[----:B------:R-:W-:Y:S01]  /*0790*/  LOP3.LUT R4, R4, 0xffffff80, RZ, 0xc0, !PT ;  /* 0xffffff8004047812 */ /* 0x000fe200078ec0ff */
[----:B------:R-:W-:Y:S01]  /*07a0*/  IMAD.MOV.U32 R22, RZ, RZ, 0x1 ;  /* 0x00000001ff167424 */ /* 0x000fe200078e00ff */
[----:B------:R-:W2:Y:S01]  /*07b0*/  LDC R11, c[0x0][0x144] ;  /* 0x00005100ff0b7b82 */ /* 0x000ea20000000800 */
[----:B------:R-:W-:-:S02]  /*07c0*/  ISETP.NE.AND P3, PT, R2, RZ, PT ;  /* 0x000000ff0200720c */ /* 0x000fc40003f65270 */
[----:B------:R-:W-:Y:S02]  /*07d0*/  IMAD.IADD R9, R61, 0x1, -R4 ;  /* 0x000000013d097824 */ /* 0x000fe400078e0a04 */
[----:B------:R-:W3:Y:S03]  /*07e0*/  S2R R4, SR_CTAID.Y ;  /* 0x0000000000047919 */ /* 0x000ee60000002600 */
[----:B------:R-:W-:Y:S01]  /*07f0*/  SHF.R.S32.HI R6, RZ, 0x1f, R9 ;  /* 0x0000001fff067819 */ /* 0x000fe20000011409 */
[----:B------:R-:W4:Y:S03]  /*0800*/  LDC R13, c[0x0][0x140] ;  /* 0x00005000ff0d7b82 */ /* 0x000f260000000800 */
[----:B------:R-:W-:Y:S02]  /*0810*/  LEA.HI R6, R6, R9, RZ, 0x3 ;  /* 0x0000000906067211 */ /* 0x000fe400078f18ff */
[----:B0-----:R-:W-:-:S02]  /*0820*/  ISETP.NE.OR P0, PT, R0, RZ, !P0 ;  /* 0x000000ff0000720c */ /* 0x001fc40004705670 */
[--C-:B------:R-:W-:Y:S02]  /*0830*/  SHF.R.S32.HI R0, RZ, 0x3, R6.reuse ;  /* 0x00000003ff007819 */ /* 0x100fe40000011406 */
[----:B------:R-:W-:Y:S02]  /*0840*/  SHF.R.S32.HI R7, RZ, 0x1f, R6 ;  /* 0x0000001fff077819 */ /* 0x000fe40000011406 */
[----:B-1----:R-:W-:Y:S02]  /*0850*/  I2FP.F32.U32 R10, UR8 ;  /* 0x00000008000a7c45 */ /* 0x002fe40008201000 */
[----:B------:R-:W-:Y:S02]  /*0860*/  SHF.R.S32.HI R6, RZ, 0x1f, R5 ;  /* 0x0000001fff067819 */ /* 0x000fe40000011405 */
[----:B------:R-:W-:Y:S01]  /*0870*/  LEA.HI R7, R7, R0, RZ, 0x2 ;  /* 0x0000000007077211 */ /* 0x000fe200078f10ff */
[----:B------:R-:W-:Y:S01]  /*0880*/  FMUL R10, R10, UR4 ;  /* 0x000000040a0a7c20 */ /* 0x000fe20008400000 */
[----:B------:R-:W-:Y:S01]  /*0890*/  LEA.HI R6, R6, R5, RZ, 0x2 ;  /* 0x0000000506067211 */ /* 0x000fe200078f10ff */
[----:B------:R-:W-:Y:S01]  /*08a0*/  VOTEU.ALL UP0, P0 ;  /* 0x00000000003f7886 */ /* 0x000fe20000000000 */
[----:B------:R-:W-:Y:S01]  /*08b0*/  LOP3.LUT R7, R7, 0xfffffffc, RZ, 0xc0, !PT ;  /* 0xfffffffc07077812 */ /* 0x000fe200078ec0ff */
[----:B------:R-:W-:Y:S01]  /*08c0*/  ULDC UR4, c[0x0][0x154] ;  /* 0x0000550000047ab9 */ /* 0x000fe20000000800 */
[----:B------:R-:W-:Y:S01]  /*08d0*/  LOP3.LUT R6, R6, 0x3ffffffc, RZ, 0xc0, !PT ;  /* 0x3ffffffc06067812 */ /* 0x000fe200078ec0ff */
[----:B------:R-:W0:Y:S01]  /*08e0*/  F2I.U32.TRUNC.NTZ R10, R10 ;  /* 0x0000000a000a7305 */ /* 0x000e22000020f000 */
[----:B------:R-:W1:Y:S01]  /*08f0*/  @!UP0 S2UR UR7, SR_CgaCtaId ;  /* 0x00000000000789c3 */ /* 0x000e620000008800 */
[----:B------:R-:W-:Y:S01]  /*0900*/  IMAD.IADD R7, R0, 0x1, -R7 ;  /* 0x0000000100077824 */ /* 0x000fe200078e0a07 */
[----:B------:R-:W-:Y:S01]  /*0910*/  SHF.R.S32.HI R0, RZ, 0x1f, R3 ;  /* 0x0000001fff007819 */ /* 0x000fe20000011403 */
[----:B------:R-:W-:Y:S01]  /*0920*/  IMAD.IADD R6, R5, 0x1, -R6 ;  /* 0x0000000105067824 */ /* 0x000fe200078e0a06 */
[----:B---3--:R-:W-:Y:S01]  /*0930*/  I2FP.F32.U32 R12, R4 ;  /* 0x00000004000c7245 */ /* 0x008fe20000201000 */
[----:B------:R-:W-:Y:S01]  /*0940*/  @!UP0 UMOV UR6, 0x400 ;  /* 0x0000040000068882 */ /* 0x000fe20000000000 */
[----:B------:R-:W-:Y:S01]  /*0950*/  LEA.HI R0, R0, R3, RZ, 0x2 ;  /* 0x0000000300007211 */ /* 0x000fe200078f10ff */
[----:B------:R-:W-:Y:S01]  /*0960*/  IMAD R19, R6, 0x4, R7 ;  /* 0x0000000406137824 */ /* 0x000fe200078e0207 */
[----:B----4-:R-:W-:Y:S01]  /*0970*/  ISETP.EQ.U32.AND P2, PT, R13, 0x1, PT ;  /* 0x000000010d00780c */ /* 0x010fe20003f42070 */
[----:B------:R-:W-:Y:S01]  /*0980*/  FMUL R12, R12, UR4 ;  /* 0x000000040c0c7c20 */ /* 0x000fe20008400000 */
[----:B------:R-:W3:Y:S01]  /*0990*/  LDC R7, c[0x0][0x148] ;  /* 0x00005200ff077b82 */ /* 0x000ee20000000800 */
[----:B------:R-:W-:Y:S01]  /*09a0*/  LOP3.LUT R0, R0, 0xfffffffc, RZ, 0xc0, !PT ;  /* 0xfffffffc00007812 */ /* 0x000fe200078ec0ff */
[----:B------:R-:W-:Y:S01]  /*09b0*/  UMOV UR4, 0x20 ;  /* 0x0000002000047882 */ /* 0x000fe20000000000 */
[----:B------:R-:W-:Y:S01]  /*09c0*/  LEA.HI R6, R19, R19, RZ, 0x1 ;  /* 0x0000001313067211 */ /* 0x000fe200078f08ff */
[----:B0-----:R-:W-:Y:S01]  /*09d0*/  IMAD.MOV R14, RZ, RZ, -R10 ;  /* 0x000000ffff0e7224 */ /* 0x001fe200078e0a0a */
[----:B------:R-:W0:Y:S01]  /*09e0*/  F2I.U32.TRUNC.NTZ R12, R12 ;  /* 0x0000000c000c7305 */ /* 0x000e22000020f000 */
[----:B------:R-:W-:Y:S01]  /*09f0*/  IMAD.IADD R3, R3, 0x1, -R0 ;  /* 0x0000000103037824 */ /* 0x000fe200078e0a00 */
[----:B------:R-:W-:Y:S01]  /*0a00*/  LOP3.LUT R10, R6, 0xfffffffe, RZ, 0xc0, !PT ;  /* 0xfffffffe060a7812 */ /* 0x000fe200078ec0ff */
[----:B--2---:R-:W-:Y:S01]  /*0a10*/  IMAD R6, R11, R14, UR8 ;  /* 0x000000080b067e24 */ /* 0x004fe2000f8e020e */
[----:B------:R-:W-:-:S04]  /*0a20*/  @!UP0 UIADD3 UR4, -UR4, 0x100000, URZ ;  /* 0x0010000004048890 */ /* 0x000fc8000fffe13f */
[----:B------:R-:W-:Y:S02]  /*0a30*/  @!UP0 USHF.L.U32 UR5, UR4, 0xb, URZ ;  /* 0x0000000b04058899 */ /* 0x000fe4000800063f */
[----:B------:R-:W-:Y:S01]  /*0a40*/  @!UP0 USHF.L.U32 UR4, UR4, 0x1, URZ ;  /* 0x0000000104048899 */ /* 0x000fe2000800063f */
[----:B------:R-:W-:Y:S01]  /*0a50*/  ISETP.NE.AND P1, PT, R3, 0x3, PT ;  /* 0x000000030300780c */ /* 0x000fe20003f25270 */
[C---:B------:R-:W-:Y:S01]  /*0a60*/  IMAD.IADD R11, R19.reuse, 0x1, -R10 ;  /* 0x00000001130b7824 */ /* 0x040fe200078e0a0a */
[----:B------:R-:W-:Y:S01]  /*0a70*/  VOTEU.ALL UP1, P0 ;  /* 0x00000000003f7886 */ /* 0x000fe20000020000 */
[----:B------:R-:W-:Y:S01]  /*0a80*/  IMAD.SHL.U32 R10, R19, 0x4, RZ ;  /* 0x00000004130a7824 */ /* 0x000fe200078e00ff */
[----:B-1----:R-:W-:Y:S01]  /*0a90*/  @!UP0 ULEA UR6, UR7, UR6, 0x18 ;  /* 0x0000000607068291 */ /* 0x002fe2000f8ec03f */
[----:B------:R-:W-:Y:S01]  /*0aa0*/  ISETP.EQ.OR P1, PT, R3, RZ, !P1 ;  /* 0x000000ff0300720c */ /* 0x000fe20004f22670 */
[----:B------:R-:W-:Y:S01]  /*0ab0*/  VOTEU.ALL UP0, P0 ;  /* 0x00000000003f7886 */ /* 0x000fe20000000000 */
[----:B------:R-:W-:-:S02]  /*0ac0*/  ISETP.NE.AND P4, PT, R11, R6, PT ;  /* 0x000000060b00720c */ /* 0x000fc40003f85270 */
[----:B------:R-:W-:Y:S01]  /*0ad0*/  LOP3.LUT R19, R19, 0xc, R10, 0x78, !PT ;  /* 0x0000000c13137812 */ /* 0x000fe200078e780a */
[----:B0-----:R-:W-:Y:S01]  /*0ae0*/  IMAD.MOV R21, RZ, RZ, -R12 ;  /* 0x000000ffff157224 */ /* 0x001fe200078e0a0c */
[----:B------:R-:W-:Y:S01]  /*0af0*/  LOP3.LUT P0, RZ, R9, 0x7, RZ, 0xc0, !PT ;  /* 0x0000000709ff7812 */ /* 0x000fe2000780c0ff */
[C---:B------:R-:W-:Y:S01]  /*0b00*/  VIADD R12, R2.reuse, 0xffffffff ;  /* 0xffffffff020c7836 */ /* 0x040fe20000000000 */
[----:B------:R-:W-:Y:S01]  /*0b10*/  ISETP.EQ.AND P1, PT, R2, RZ, P1 ;  /* 0x000000ff0200720c */ /* 0x000fe20000f22270 */
[----:B---3--:R-:W-:Y:S01]  /*0b20*/  IMAD R11, R7, R21, R4 ;  /* 0x00000015070b7224 */ /* 0x008fe200078e0204 */
[----:B------:R-:W-:Y:S01]  /*0b30*/  ISETP.LT.U32.AND P0, PT, R19, 0x8, !P0 ;  /* 0x000000081300780c */ /* 0x000fe20004701070 */
[----:B------:R-:W0:Y:S02]  /*0b40*/  FENCE.VIEW.ASYNC.S ;  /* 0x00000000000073c6 */ /* 0x000e240000000000 */
[----:B0-----:R0:W1:Y:S01]  /*0b50*/  @!UP0 SYNCS.EXCH.64 URZ, [UR6+0x260], UR4 ;  /* 0x00026004063f85b2 */ /* 0x0010620008000100 */
[----:B------:R-:W-:-:S02]  /*0b60*/  ISETP.GE.U32.AND P6, PT, R12, 0x2, PT ;  /* 0x000000020c00780c */ /* 0x000fc40003fc6070 */
[----:B------:R-:W-:Y:S02]  /*0b70*/  SEL R9, RZ, 0x1, !P0 ;  /* 0x00000001ff097807 */ /* 0x000fe40004000000 */
[----:B------:R-:W-:Y:S02]  /*0b80*/  @P4 LEA.HI R0, R19, R19, RZ, 0x1 ;  /* 0x0000001313004211 */ /* 0x000fe400078f08ff */
[----:B------:R-:W-:Y:S02]  /*0b90*/  SEL R18, RZ, 0x1, !P1 ;  /* 0x00000001ff127807 */ /* 0x000fe40004800000 */
[----:B------:R-:W-:Y:S02]  /*0ba0*/  @P4 SHF.R.S32.HI R0, RZ, 0x1, R0 ;  /* 0x00000001ff004819 */ /* 0x000fe40000011400 */
[----:B------:R-:W-:Y:S02]  /*0bb0*/  SEL R18, R18, 0x2, P6 ;  /* 0x0000000212127807 */ /* 0x000fe40003000000 */
[----:B------:R-:W-:-:S02]  /*0bc0*/  @P4 ISETP.NE.AND P5, PT, R0, R11, PT ;  /* 0x0000000b0000420c */ /* 0x000fc40003fa5270 */
[----:B------:R-:W-:Y:S01]  /*0bd0*/  LOP3.LUT R0, R61, 0x7f, RZ, 0xc0, !PT ;  /* 0x0000007f3d007812 */ /* 0x000fe200078ec0ff */
[----:B------:R0:W2:Y:S01]  /*0be0*/  @!UP1 SYNCS.EXCH.64 URZ, [UR6+0x268], UR4 ;  /* 0x00026804063f95b2 */ /* 0x0000a20008000100 */
[----:B------:R-:W-:Y:S01]  /*0bf0*/  @P4 SEL R22, RZ, 0x1, P5 ;  /* 0x00000001ff164807 */ /* 0x000fe20002800000 */
[----:B------:R-:W-:-:S03]  /*0c00*/  NOP ;  /* 0x0000000000007918 */ /* 0x000fc60000000000 */
[----:B------:R-:W-:Y:S01]  /*0c10*/  LOP3.LUT R22, R22, R9, RZ, 0xc0, !PT ;  /* 0x0000000916167212 */ /* 0x000fe200078ec0ff */
[----:B0-----:R-:W-:Y:S06]  /*0c20*/  @!P2 BRA `(.L_x_4) ;  /* 0x000000000008a947 */ /* 0x001fec0003800000 */
[----:B-12---:R-:W-:Y:S01]  /*0c30*/  UCGABAR_ARV ;  /* 0x00000000000079c7 */ /* 0x006fe20008000000 */
[----:B------:R-:W-:Y:S05]  /*0c40*/  BRA `(.L_x_5) ;  /* 0x0000000000047947 */ /* 0x000fea0003800000 */
.L_x_4:
[----:B-12---:R-:W-:Y:S01]  /*0c50*/  NOP ;  /* 0x0000000000007918 */ /* 0x006fe20000000000 */
.L_x_5:
[----:B------:R-:W0:Y:S01]  /*0c60*/  LDC R2, c[0x0][0x65c] ;  /* 0x00019700ff027b82 */ /* 0x000e220000000800 */
[----:B------:R-:W-:Y:S02]  /*0c70*/  IMAD.U32 R10, RZ, RZ, UR8 ;  /* 0x00000008ff0a7e24 */ /* 0x000fe4000f8e00ff */
[----:B------:R-:W-:Y:S01]  /*0c80*/  IMAD.MOV.U32 R11, RZ, RZ, RZ ;  /* 0x000000ffff0b7224 */ /* 0x000fe200078e00ff */
[----:B0-----:R-:W-:-:S04]  /*0c90*/  ISETP.NE.AND P1, PT, R2, 0x1, PT ;  /* 0x000000010200780c */ /* 0x001fc80003f25270 */
[----:B------:R-:W-:-:S09]  /*0ca0*/  P2R R5, PR, RZ, 0x2 ;  /* 0x00000002ff057803 */ /* 0x000fd20000000000 */
[----:B------:R-:W0:Y:S01]  /*0cb0*/  @P1 LDC R17, c[0x0][0x10] ;  /* 0x00000400ff111b82 */ /* 0x000e220000000800 */
[----:B------:R-:W-:Y:S02]  /*0cc0*/  @P1 IMAD.MOV.U32 R5, RZ, RZ, RZ ;  /* 0x000000ffff051224 */ /* 0x000fe400078e00ff */
[----:B------:R-:W-:-:S05]  /*0cd0*/  @P1 IMAD.MOV.U32 R13, RZ, RZ, RZ ;  /* 0x000000ffff0d1224 */ /* 0x000fca00078e00ff */
[----:B------:R-:W1:Y:S01]  /*0ce0*/  @!P1 LDC R9, c[0x0][0xc] ;  /* 0x00000300ff099b82 */ /* 0x000e620000000800 */
[----:B------:R-:W-:Y:S01]  /*0cf0*/  ULDC UR4, c[0x0][0xc] ;  /* 0x0000030000047ab9 */ /* 0x000fe20000000800 */
[----:B------:R-:W-:Y:S01]  /*0d00*/  ULDC UR5, c[0x0][0x10] ;  /* 0x0000040000057ab9 */ /* 0x000fe20000000800 */
[----:B------:R-:W-:Y:S01]  /*0d10*/  ULDC UR6, c[0x0][0x14] ;  /* 0x0000050000067ab9 */ /* 0x000fe20000000800 */
[----:B------:R-:W-:-:S04]  /*0d20*/  UIMAD.WIDE.U32 UR4, UR4, UR5, URZ ;  /* 0x00000005040472a5 */ /* 0x000fc8000f8e003f */
[----:B------:R-:W-:Y:S02]  /*0d30*/  UIMAD.WIDE.U32 UR36, UR4, UR6, URZ ;  /* 0x00000006042472a5 */ /* 0x000fe4000f8e003f */
[----:B------:R-:W-:-:S04]  /*0d40*/  UIMAD UR42, UR5, UR6, URZ ;  /* 0x00000006052a72a4 */ /* 0x000fc8000f8e023f */
[----:B------:R-:W-:Y:S01]  /*0d50*/  UIADD3 UR42, UR37, UR42, URZ ;  /* 0x0000002a252a7290 */ /* 0x000fe2000fffe03f */
[----:B0-----:R-:W-:-:S04]  /*0d60*/  @P1 IMAD.WIDE.U32 R16, R17, UR8, R4 ;  /* 0x0000000811101c25 */ /* 0x001fc8000f8e0004 */
[----:B------:R-:W-:Y:S02]  /*0d70*/  @P1 IMAD.IADD R17, R17, 0x1, R13 ;  /* 0x0000000111111824 */ /* 0x000fe400078e020d */
[----:B-1----:R-:W-:-:S04]  /*0d80*/  @!P1 IMAD.WIDE.U32 R10, R4, R9, R10 ;  /* 0x00000009040a9225 */ /* 0x002fc800078e000a */
[----:B------:R-:W-:Y:S02]  /*0d90*/  @!P1 IMAD.MOV.U32 R16, RZ, RZ, R10 ;  /* 0x000000ffff109224 */ /* 0x000fe400078e000a */
[----:B------:R-:W-:Y:S01]  /*0da0*/  @!P1 IMAD.MOV.U32 R17, RZ, RZ, R11 ;  /* 0x000000ffff119224 */ /* 0x000fe200078e000b */
[----:B------:R-:W-:Y:S06]  /*0db0*/  @!P2 BRA `(.L_x_6) ;  /* 0x00000000000ca947 */ /* 0x000fec0003800000 */
[----:B------:R-:W-:Y:S01]  /*0dc0*/  UCGABAR_WAIT ;  /* 0x0000000000007dc7 */ /* 0x000fe20008000000 */
[----:B------:R-:W-:Y:S01]  /*0dd0*/  CCTL.IVALL ;  /* 0x00000000ff00798f */ /* 0x000fe20002000000 */
[----:B------:R-:W-:Y:S05]  /*0de0*/  BRA `(.L_x_7) ;  /* 0x0000000000047947 */ /* 0x000fea0003800000 */
.L_x_6:
[----:B------:R-:W-:Y:S06]  /*0df0*/  BAR.SYNC.DEFER_BLOCKING 0x0 ;  /* 0x0000000000007b1d */ /* 0x000fec0000010000 */
.L_x_7:
[----:B------:R-:W-:Y:S05]  /*0e00*/  @!P3 BRA `(.L_x_8) ;  /* 0x0000003400e8b947 */ /* 0x000fea0003800000 */
[----:B------:R-:W-:-:S13]  /*0e10*/  ISETP.GT.U32.AND P0, PT, R12, 0x1, PT ;  /* 0x000000010c00780c */ /* 0x000fda0003f04070 */
[----:B------:R-:W-:Y:S05]  /*0e20*/  @P0 EXIT ;  /* 0x000000000000094d */ /* 0x000fea0003800000 */
[----:B------:R-:W-:Y:S01]  /*0e30*/  ULDC.64 UR4, c[0x0][0x650] ;  /* 0x0001940000047ab9 */ /* 0x000fe20000000a00 */
[----:B------:R-:W-:Y:S01]  /*0e40*/  PRMT R3, RZ, 0x7610, R3 ;  /* 0x00007610ff037816 */ /* 0x000fe20000000003 */
[----:B------:R-:W-:Y:S01]  /*0e50*/  IMAD.MOV.U32 R69, RZ, RZ, -0x1 ;  /* 0xffffffffff457424 */ /* 0x000fe200078e00ff */
[----:B------:R-:W-:Y:S01]  /*0e60*/  ISETP.GE.U32.AND P0, PT, R16, UR4, PT ;  /* 0x0000000410007c0c */ /* 0x000fe2000bf06070 */
[----:B------:R-:W-:Y:S02]  /*0e70*/  IMAD.MOV.U32 R68, RZ, RZ, -0x1 ;  /* 0xffffffffff447424 */ /* 0x000fe400078e00ff */
[----:B------:R-:W-:Y:S01]  /*0e80*/  IMAD.MOV.U32 R67, RZ, RZ, -0x1 ;  /* 0xffffffffff437424 */ /* 0x000fe200078e00ff */
[----:B------:R-:W-:-:S13]  /*0e90*/  ISETP.GE.U32.AND.EX P0, PT, R17, UR5, PT, P0 ;  /* 0x0000000511007c0c */ /* 0x000fda000bf06100 */
[----:B------:R-:W-:Y:S05]  /*0ea0*/  @P0 BRA `(.L_x_9) ;  /* 0x0000000400280947 */ /* 0x000fea0003800000 */
[----:B------:R-:W0:Y:S01]  /*0eb0*/  LDC.64 R24, c[0x0][0x628] ;  /* 0x00018a00ff187b82 */ /* 0x000e220000000a00 */
[----:B------:R-:W-:Y:S02]  /*0ec0*/  IMAD.MOV.U32 R10, RZ, RZ, R16 ;  /* 0x000000ffff0a7224 */ /* 0x000fe400078e0010 */
[----:B------:R-:W-:-:S05]  /*0ed0*/  IMAD.MOV.U32 R11, RZ, RZ, R17 ;  /* 0x000000ffff0b7224 */ /* 0x000fca00078e0011 */
[----:B------:R-:W1:Y:S08]  /*0ee0*/  LDC R20, c[0x0][0x630] ;  /* 0x00018c00ff147b82 */ /* 0x000e700000000800 */
[----:B------:R-:W2:Y:S01]  /*0ef0*/  LDC.64 R26, c[0x0][0x620] ;  /* 0x00018800ff1a7b82 */ /* 0x000ea20000000a00 */
[----:B0-----:R-:W-:-:S04]  /*0f00*/  ISETP.NE.U32.AND P0, PT, R24, RZ, PT ;  /* 0x000000ff1800720c */ /* 0x001fc80003f05070 */
[----:B------:R-:W-:-:S13]  /*0f10*/  ISETP.NE.AND.EX P0, PT, R25, RZ, PT, P0 ;  /* 0x000000ff1900720c */ /* 0x000fda0003f05300 */
[----:B-12---:R-:W-:Y:S05]  /*0f20*/  @!P0 BRA `(.L_x_10) ;  /* 0x0000000000288947 */ /* 0x006fea0003800000 */
[----:B------:R-:W0:Y:S02]  /*0f30*/  LDC R3, c[0x0][0x634] ;  /* 0x00018d00ff037b82 */ /* 0x000e240000000800 */
[----:B0-----:R-:W-:-:S05]  /*0f40*/  IADD3 R3, P0, R16, R3, RZ ;  /* 0x0000000310037210 */ /* 0x001fca0007f1e0ff */
[----:B------:R-:W-:-:S04]  /*0f50*/  IMAD.X R9, RZ, RZ, R17, P0 ;  /* 0x000000ffff097224 */ /* 0x000fc800000e0611 */
[----:B------:R-:W-:-:S04]  /*0f60*/  IMAD.WIDE.U32 R10, R9, R24, RZ ;  /* 0x00000018090a7225 */ /* 0x000fc800078e00ff */
[----:B------:R-:W-:-:S04]  /*0f70*/  IMAD.WIDE.U32 R12, P0, R3, R25, R10 ;  /* 0x00000019030c7225 */ /* 0x000fc8000780000a */
[----:B------:R-:W-:-:S04]  /*0f80*/  IMAD.WIDE.U32 R10, R3, R24, RZ ;  /* 0x00000018030a7225 */ /* 0x000fc800078e00ff */
[----:B------:R-:W-:Y:S01]  /*0f90*/  IMAD.X R15, RZ, RZ, RZ, P0 ;  /* 0x000000ffff0f7224 */ /* 0x000fe200000e06ff */
[----:B------:R-:W-:Y:S01]  /*0fa0*/  IADD3 RZ, P0, R11, R12, RZ ;  /* 0x0000000c0bff7210 */ /* 0x000fe20007f1e0ff */
[----:B------:R-:W-:-:S04]  /*0fb0*/  IMAD.MOV.U32 R14, RZ, RZ, R13 ;  /* 0x000000ffff0e7224 */ /* 0x000fc800078e000d */
[----:B------:R-:W-:-:S08]  /*0fc0*/  IMAD.WIDE.U32.X R10, R9, R25, R14, P0 ;  /* 0x00000019090a7225 */ /* 0x000fd000000e040e */
.L_x_10:
[----:B------:R-:W0:Y:S01]  /*0fd0*/  LDC.64 R30, c[0x0][0x640] ;  /* 0x00019000ff1e7b82 */ /* 0x000e220000000a00 */
[-CC-:B------:R-:W-:Y:S01]  /*0fe0*/  SHF.R.U64 R67, R10, R20.reuse, R11.reuse ;  /* 0x000000140a437219 */ /* 0x180fe2000000120b */
[----:B------:R-:W-:Y:S01]  /*0ff0*/  IMAD R25, R7, R21, R4 ;  /* 0x0000001507197224 */ /* 0x000fe200078e0204 */
[----:B------:R-:W-:Y:S01]  /*1000*/  SHF.R.U32.HI R3, RZ, R20, R11 ;  /* 0x00000014ff037219 */ /* 0x000fe2000001160b */
[----:B------:R-:W-:Y:S01]  /*1010*/  IMAD.MOV.U32 R21, RZ, RZ, 0x1 ;  /* 0x00000001ff157424 */ /* 0x000fe200078e00ff */
[----:B------:R-:W-:-:S03]  /*1020*/  IADD3 R5, P0, RZ, -R67, RZ ;  /* 0x80000043ff057210 */ /* 0x000fc60007f1e0ff */
[----:B------:R-:W1:Y:S02]  /*1030*/  LDC R24, c[0x0][0x618] ;  /* 0x00018600ff187b82 */ /* 0x000e640000000800 */
[----:B------:R-:W-:Y:S02]  /*1040*/  IMAD.X R3, RZ, RZ, ~R3, P0 ;  /* 0x000000ffff037224 */ /* 0x000fe400000e0e03 */
[----:B------:R-:W-:-:S04]  /*1050*/  IMAD.WIDE.U32 R10, R5, R26, R16 ;  /* 0x0000001a050a7225 */ /* 0x000fc800078e0010 */
[----:B------:R-:W2:Y:S01]  /*1060*/  LDC R20, c[0x0][0x608] ;  /* 0x00018200ff147b82 */ /* 0x000ea20000000800 */
[----:B------:R-:W-:Y:S02]  /*1070*/  IMAD R12, R3, R26, RZ ;  /* 0x0000001a030c7224 */ /* 0x000fe400078e02ff */
[----:B------:R-:W-:Y:S02]  /*1080*/  IMAD.MOV.U32 R3, RZ, RZ, -0x1 ;  /* 0xffffffffff037424 */ /* 0x000fe400078e00ff */
[----:B------:R-:W-:-:S03]  /*1090*/  IMAD R5, R5, R27, R12 ;  /* 0x0000001b05057224 */ /* 0x000fc600078e020c */
[----:B------:R-:W3:Y:S01]  /*10a0*/  LDC R28, c[0x0][0x658] ;  /* 0x00019600ff1c7b82 */ /* 0x000ee20000000800 */
[----:B------:R-:W-:Y:S01]  /*10b0*/  IMAD.IADD R5, R11, 0x1, R5 ;  /* 0x000000010b057824 */ /* 0x000fe200078e0205 */
[----:B0-----:R-:W-:-:S04]  /*10c0*/  ISETP.NE.U32.AND P0, PT, R30, RZ, PT ;  /* 0x000000ff1e00720c */ /* 0x001fc80003f05070 */
[----:B------:R-:W-:Y:S02]  /*10d0*/  ISETP.NE.AND.EX P0, PT, R31, RZ, PT, P0 ;  /* 0x000000ff1f00720c */ /* 0x000fe40003f05300 */
[----:B------:R-:W0:Y:S01]  /*10e0*/  LDC R26, c[0x0][0x600] ;  /* 0x00018000ff1a7b82 */ /* 0x000e220000000800 */
[-CC-:B-1----:R-:W-:Y:S02]  /*10f0*/  SHF.R.U64 R14, R10, R24.reuse, R5.reuse ;  /* 0x000000180a0e7219 */ /* 0x182fe40000001205 */
[----:B------:R-:W-:-:S05]  /*1100*/  SHF.R.U32.HI R5, RZ, R24, R5 ;  /* 0x00000018ff057219 */ /* 0x000fca0000011605 */
[----:B------:R-:W1:Y:S01]  /*1110*/  LDC R15, c[0x0][0x648] ;  /* 0x00019200ff0f7b82 */ /* 0x000e620000000800 */
[-CC-:B--2---:R-:W-:Y:S02]  /*1120*/  SHF.R.U64 R24, R14, R20.reuse, R5.reuse ;  /* 0x000000140e187219 */ /* 0x184fe40000001205 */
[----:B------:R-:W-:-:S05]  /*1130*/  SHF.R.U32.HI R5, RZ, R20, R5 ;  /* 0x00000014ff057219 */ /* 0x000fca0000011605 */
[----:B------:R-:W2:Y:S01]  /*1140*/  LDC R32, c[0x0][0x638] ;  /* 0x00018e00ff207b82 */ /* 0x000ea20000000800 */
[-CC-:B---3--:R-:W-:Y:S02]  /*1150*/  SHF.R.U64 R20, R24, R28.reuse, R5.reuse ;  /* 0x0000001c18147219 */ /* 0x188fe40000001205 */
[-C--:B------:R-:W-:Y:S02]  /*1160*/  SHF.L.U32 R3, R3, R28.reuse, RZ ;  /* 0x0000001c03037219 */ /* 0x080fe400000006ff */
[----:B------:R-:W-:Y:S01]  /*1170*/  SHF.R.U32.HI R5, RZ, R28, R5 ;  /* 0x0000001cff057219 */ /* 0x000fe20000011605 */
[----:B------:R-:W-:Y:S01]  /*1180*/  IMAD.MOV.U32 R4, RZ, RZ, R20 ;  /* 0x000000ffff047224 */ /* 0x000fe200078e0014 */
[----:B------:R-:W-:Y:S01]  /*1190*/  LOP3.LUT R7, RZ, R3, RZ, 0x33, !PT ;  /* 0x00000003ff077212 */ /* 0x000fe200078e33ff */
[----:B------:R-:W3:Y:S01]  /*11a0*/  LDC R23, c[0x0][0x610] ;  /* 0x00018400ff177b82 */ /* 0x000ee20000000800 */
[----:B------:R-:W-:Y:S05]  /*11b0*/  @!P0 BRA `(.L_x_11) ;  /* 0x0000000000288947 */ /* 0x000fea0003800000 */
[----:B------:R-:W4:Y:S02]  /*11c0*/  LDC R3, c[0x0][0x64c] ;  /* 0x00019300ff037b82 */ /* 0x000f240000000800 */
[----:B----4-:R-:W-:-:S05]  /*11d0*/  IADD3 R3, P0, R20, R3, RZ ;  /* 0x0000000314037210 */ /* 0x010fca0007f1e0ff */
        /* <DEDUP_REMOVED lines=8> */
.L_x_11:
[----:B-1----:R-:W-:Y:S02]  /*1260*/  SHF.R.U64 R5, R4, R15, R5 ;  /* 0x0000000f04057219 */ /* 0x002fe40000001205 */
[----:B------:R-:W-:Y:S01]  /*1270*/  LOP3.LUT R4, R24, R7, RZ, 0xc0, !PT ;  /* 0x0000000718047212 */ /* 0x000fe200078ec0ff */
[----:B0-----:R-:W-:Y:S01]  /*1280*/  VIADD R7, R26, 0xffffffff ;  /* 0xffffffff1a077836 */ /* 0x001fe20000000000 */
[----:B------:R-:W-:Y:S01]  /*1290*/  SHF.L.U32 R3, R21, R28, RZ ;  /* 0x0000001c15037219 */ /* 0x000fe200000006ff */
[----:B------:R-:W-:Y:S01]  /*12a0*/  IMAD.MOV R9, RZ, RZ, -R5 ;  /* 0x000000ffff097224 */ /* 0x000fe200078e0a05 */
[----:B------:R-:W-:Y:S02]  /*12b0*/  SEL R6, R6, R25, !P1 ;  /* 0x0000001906067207 */ /* 0x000fe40004800000 */
[----:B------:R-:W-:Y:S01]  /*12c0*/  LOP3.LUT R7, R14, R7, RZ, 0xc0, !PT ;  /* 0x000000070e077212 */ /* 0x000fe200078ec0ff */
[----:B------:R-:W-:Y:S02]  /*12d0*/  IMAD R5, R3, R5, R4 ;  /* 0x0000000503057224 */ /* 0x000fe400078e0204 */
[----:B--2---:R-:W-:-:S02]  /*12e0*/  IMAD R3, R9, R32, R20 ;  /* 0x0000002009037224 */ /* 0x004fc400078e0214 */
[----:B---3--:R-:W-:Y:S02]  /*12f0*/  IMAD R6, R5, R23, R6 ;  /* 0x0000001705067224 */ /* 0x008fe400078e0206 */
[----:B------:R-:W-:Y:S02]  /*1300*/  IMAD R69, R3, R26, R7 ;  /* 0x0000001a03457224 */ /* 0x000fe400078e0207 */
[----:B------:R-:W-:-:S03]  /*1310*/  IMAD.MOV.U32 R4, RZ, RZ, 0x1 ;  /* 0x00000001ff047424 */ /* 0x000fc600078e00ff */
[----:B------:R-:W-:Y:S02]  /*1320*/  SEL R68, R69, R6, !P1 ;  /* 0x0000000645447207 */ /* 0x000fe40004800000 */
[----:B------:R-:W-:Y:S02]  /*1330*/  PRMT R3, R4, 0x7610, R3 ;  /* 0x0000761004037816 */ /* 0x000fe40000000003 */
[----:B------:R-:W-:-:S07]  /*1340*/  SEL R69, R6, R69, !P1 ;  /* 0x0000004506457207 */ /* 0x000fce0004800000 */
.L_x_9:
[----:B------:R-:W-:-:S08]  /*1350*/  NOP ;  /* 0x0000000000007918 */ /* 0x000fd00000000000 */
[----:B------:R-:W0:Y:S02]  /*1360*/  USETMAXREG.TRY_ALLOC.CTAPOOL UP0, 0xe8 ;  /* 0x000000e8000079c8 */ /* 0x000e240008000600 */
[----:B0-----:R-:W-:-:S13]  /*1370*/  PLOP3.LUT P0, PT, PT, PT, UP0, 0x80, 0x0 ;  /* 0x000000000000781c */ /* 0x001fda0003f0f008 */
[----:B------:R-:W-:Y:S05]  /*1380*/  @!P0 BRA `(.L_x_9) ;  /* 0xfffffffc00f08947 */ /* 0x000fea000383ffff */
[----:B------:R-:W-:Y:S01]  /*1390*/  ULDC.64 UR4, c[0x0][0x598] ;  /* 0x0001660000047ab9 */ /* 0x000fe20000000a00 */
[----:B------:R-:W-:Y:S01]  /*13a0*/  ULDC.64 UR38, c[0x0][0x208] ;  /* 0x0000820000267ab9 */ /* 0x000fe20000000a00 */
[----:B------:R-:W-:-:S04]  /*13b0*/  ISETP.NE.U32.AND P0, PT, RZ, UR4, PT ;  /* 0x00000004ff007c0c */ /* 0x000fc8000bf05070 */
[----:B------:R-:W-:-:S13]  /*13c0*/  ISETP.NE.AND.EX P0, PT, RZ, UR5, PT, P0 ;  /* 0x00000005ff007c0c */ /* 0x000fda000bf05300 */
[----:B------:R-:W-:Y:S05]  /*13d0*/  @!P0 BRA `(.L_x_12) ;  /* 0x00000000001c8947 */ /* 0x000fea0003800000 */
[----:B------:R-:W0:Y:S02]  /*13e0*/  LDC.64 R4, c[0x0][0x598] ;  /* 0x00016600ff047b82 */ /* 0x000e240000000a00 */
[----:B0-----:R-:W2:Y:S02]  /*13f0*/  LDG.E.64 R4, desc[UR38][R4.64] ;  /* 0x0000002604047981 */ /* 0x001ea4000c1e1b00 */
[----:B--2---:R-:W-:-:S04]  /*1400*/  ISETP.NE.U32.AND P0, PT, R4, RZ, PT ;  /* 0x000000ff0400720c */ /* 0x004fc80003f05070 */
[----:B------:R-:W-:-:S13]  /*1410*/  ISETP.NE.AND.EX P0, PT, R5, RZ, PT, P0 ;  /* 0x000000ff0500720c */ /* 0x000fda0003f05300 */
[----:B------:R-:W-:Y:S05]  /*1420*/  @!P0 BRA `(.L_x_12) ;  /* 0x0000000000088947 */ /* 0x000fea0003800000 */
[----:B------:R0:W5:Y:S01]  /*1430*/  LD.E R23, desc[UR38][R4.64] ;  /* 0x0000002604177980 */ /* 0x000162000c101900 */
[----:B------:R-:W-:Y:S05]  /*1440*/  BRA `(.L_x_13) ;  /* 0x0000000000247947 */ /* 0x000fea0003800000 */
.L_x_12:
[----:B------:R-:W-:Y:S02]  /*1450*/  ULDC.64 UR4, c[0x0][0x588] ;  /* 0x0001620000047ab9 */ /* 0x000fe40000000a00 */
[----:B------:R-:W-:-:S04]  /*1460*/  ISETP.NE.U32.AND P0, PT, RZ, UR4, PT ;  /* 0x00000004ff007c0c */ /* 0x000fc8000bf05070 */
[----:B------:R-:W-:-:S13]  /*1470*/  ISETP.NE.AND.EX P0, PT, RZ, UR5, PT, P0 ;  /* 0x00000005ff007c0c */ /* 0x000fda000bf05300 */
[----:B------:R-:W-:Y:S05]  /*1480*/  @!P0 BRA `(.L_x_14) ;  /* 0x00000000000c8947 */ /* 0x000fea0003800000 */
[----:B------:R-:W0:Y:S02]  /*1490*/  LDC.64 R4, c[0x0][0x588] ;  /* 0x00016200ff047b82 */ /* 0x000e240000000a00 */
[----:B0-----:R1:W5:Y:S01]  /*14a0*/  LDG.E R23, desc[UR38][R4.64] ;  /* 0x0000002604177981 */ /* 0x001362000c1e1900 */
[----:B------:R-:W-:Y:S05]  /*14b0*/  BRA `(.L_x_13) ;  /* 0x0000000000087947 */ /* 0x000fea0003800000 */
.L_x_14:
[----:B------:R-:W-:Y:S02]  /*14c0*/  ULDC UR4, c[0x0][0x580] ;  /* 0x0001600000047ab9 */ /* 0x000fe40000000800 */
[----:B------:R-:W-:-:S07]  /*14d0*/  IMAD.U32 R23, RZ, RZ, UR4 ;  /* 0x00000004ff177e24 */ /* 0x000fce000f8e00ff */
.L_x_13:
[----:B------:R-:W-:Y:S02]  /*14e0*/  ULDC.64 UR4, c[0x0][0x5a0] ;  /* 0x0001680000047ab9 */ /* 0x000fe40000000a00 */
[----:B------:R-:W-:-:S04]  /*14f0*/  ISETP.NE.U32.AND P0, PT, RZ, UR4, PT ;  /* 0x00000004ff007c0c */ /* 0x000fc8000bf05070 */
[----:B------:R-:W-:-:S13]  /*1500*/  ISETP.NE.AND.EX P0, PT, RZ, UR5, PT, P0 ;  /* 0x00000005ff007c0c */ /* 0x000fda000bf05300 */
[----:B------:R-:W-:Y:S05]  /*1510*/  @!P0 BRA `(.L_x_15) ;  /* 0x00000000001c8947 */ /* 0x000fea0003800000 */
[----:B01----:R-:W0:Y:S02]  /*1520*/  LDC.64 R4, c[0x0][0x5a0] ;  /* 0x00016800ff047b82 */ /* 0x003e240000000a00 */
[----:B0-----:R-:W2:Y:S02]  /*1530*/  LDG.E.64 R4, desc[UR38][R4.64] ;  /* 0x0000002604047981 */ /* 0x001ea4000c1e1b00 */
[----:B--2---:R-:W-:-:S04]  /*1540*/  ISETP.NE.U32.AND P0, PT, R4, RZ, PT ;  /* 0x000000ff0400720c */ /* 0x004fc80003f05070 */
[----:B------:R-:W-:-:S13]  /*1550*/  ISETP.NE.AND.EX P0, PT, R5, RZ, PT, P0 ;  /* 0x000000ff0500720c */ /* 0x000fda0003f05300 */
[----:B------:R-:W-:Y:S05]  /*1560*/  @!P0 BRA `(.L_x_15) ;  /* 0x0000000000088947 */ /* 0x000fea0003800000 */
[----:B------:R0:W5:Y:S01]  /*1570*/  LD.E R58, desc[UR38][R4.64] ;  /* 0x00000026043a7980 */ /* 0x000162000c101900 */
[----:B------:R-:W-:Y:S05]  /*1580*/  BRA `(.L_x_16) ;  /* 0x0000000000247947 */ /* 0x000fea0003800000 */
.L_x_15:
[----:B------:R-:W-:Y:S02]  /*1590*/  ULDC.64 UR4, c[0x0][0x590] ;  /* 0x0001640000047ab9 */ /* 0x000fe40000000a00 */
[----:B------:R-:W-:-:S04]  /*15a0*/  ISETP.NE.U32.AND P0, PT, RZ, UR4, PT ;  /* 0x00000004ff007c0c */ /* 0x000fc8000bf05070 */
[----:B------:R-:W-:-:S13]  /*15b0*/  ISETP.NE.AND.EX P0, PT, RZ, UR5, PT, P0 ;  /* 0x00000005ff007c0c */ /* 0x000fda000bf05300 */
[----:B------:R-:W-:Y:S05]  /*15c0*/  @!P0 BRA `(.L_x_17) ;  /* 0x00000000000c8947 */ /* 0x000fea0003800000 */
[----:B------:R-:W2:Y:S02]  /*15d0*/  LDC.64 R58, c[0x0][0x590] ;  /* 0x00016400ff3a7b82 */ /* 0x000ea40000000a00 */
[----:B--2---:R2:W5:Y:S01]  /*15e0*/  LDG.E R58, desc[UR38][R58.64] ;  /* 0x000000263a3a7981 */ /* 0x004562000c1e1900 */
[----:B------:R-:W-:Y:S05]  /*15f0*/  BRA `(.L_x_16) ;  /* 0x0000000000087947 */ /* 0x000fea0003800000 */
.L_x_17:
[----:B------:R-:W-:Y:S02]  /*1600*/  ULDC UR4, c[0x0][0x584] ;  /* 0x0001610000047ab9 */ /* 0x000fe40000000800 */
[----:B------:R-:W-:-:S07]  /*1610*/  IMAD.U32 R58, RZ, RZ, UR4 ;  /* 0x00000004ff3a7e24 */ /* 0x000fce000f8e00ff */
.L_x_16:
[----:B------:R-:W-:-:S13]  /*1620*/  LOP3.LUT P0, RZ, R3, 0xff, RZ, 0xc0, !PT ;  /* 0x000000ff03ff7812 */ /* 0x000fda000780c0ff */
[----:B------:R-:W-:Y:S05]  /*1630*/  @!P0 EXIT ;  /* 0x000000000000894d */ /* 0x000fea0003800000 */
[----:B------:R-:W3:Y:S01]  /*1640*/  LDC R60, c[0x0][0x658] ;  /* 0x00019600ff3c7b82 */ /* 0x000ee20000000800 */
[----:B------:R-:W-:Y:S01]  /*1650*/  LOP3.LUT R8, R8, 0x1, RZ, 0xc0, !PT ;  /* 0x0000000108087812 */ /* 0x000fe200078ec0ff */
[----:B------:R-:W-:Y:S01]  /*1660*/  ULDC.64 UR6, c[0x0][0x288] ;  /* 0x0000a20000067ab9 */ /* 0x000fe20000000a00 */
[----:B------:R-:W-:Y:S01]  /*1670*/  SHF.R.U32.HI R3, RZ, 0x1, R0 ;  /* 0x00000001ff037819 */ /* 0x000fe20000011600 */
[----:B------:R-:W-:Y:S01]  /*1680*/  UIADD3 UR4, UR7, 0x1f, URZ ;  /* 0x0000001f07047890 */ /* 0x000fe2000fffe03f */
[----:B------:R-:W-:Y:S01]  /*1690*/  SHF.R.U32.HI R0, RZ, 0x2, R61 ;  /* 0x00000002ff007819 */ /* 0x000fe2000001163d */
[----:B01----:R-:W-:Y:S01]  /*16a0*/  IMAD.SHL.U32 R5, R8, 0x40, RZ ;  /* 0x0000004008057824 */ /* 0x003fe200078e00ff */
[----:B------:R-:W-:Y:S01]  /*16b0*/  LOP3.LUT R3, R3, 0x30, RZ, 0xc0, !PT ;  /* 0x0000003003037812 */ /* 0x000fe200078ec0ff */
[----:B------:R-:W0:Y:S01]  /*16c0*/  LDC R63, c[0x0][0x600] ;  /* 0x00018000ff3f7b82 */ /* 0x000e220000000800 */
[----:B------:R-:W-:Y:S01]  /*16d0*/  LOP3.LUT R0, R0, 0x7, RZ, 0xc0, !PT ;  /* 0x0000000700007812 */ /* 0x000fe200078ec0ff */
[----:B------:R-:W-:Y:S01]  /*16e0*/  USHF.R.S32.HI UR5, URZ, 0x1f, UR4 ;  /* 0x0000001f3f057899 */ /* 0x000fe20008011404 */
[----:B--2---:R-:W-:Y:S01]  /*16f0*/  LOP3.LUT R59, R61, 0x3, RZ, 0xc0, !PT ;  /* 0x000000033d3b7812 */ /* 0x004fe200078ec0ff */
[----:B------:R-:W-:Y:S01]  /*1700*/  IMAD.MOV.U32 R7, RZ, RZ, 0x1 ;  /* 0x00000001ff077424 */ /* 0x000fe200078e00ff */
[--C-:B------:R-:W-:Y:S01]  /*1710*/  LOP3.LUT R56, R5, 0x40, R0.reuse, 0xe2, !PT ;  /* 0x0000004005387812 */ /* 0x100fe200078ee200 */
[----:B------:R-:W-:Y:S01]  /*1720*/  ULEA.HI UR5, UR5, UR4, URZ, 0x5 ;  /* 0x0000000405057291 */ /* 0x000fe2000f8f283f */
[-C--:B------:R-:W-:Y:S01]  /*1730*/  IADD3 R5, RZ, -R3.reuse, -R0 ;  /* 0x80000003ff057210 */ /* 0x080fe20007ffe800 */
[----:B------:R-:W-:Y:S01]  /*1740*/  IMAD.U32 R4, RZ, RZ, UR6 ;  /* 0x00000006ff047e24 */ /* 0x000fe2000f8e00ff */
[----:B------:R-:W-:Y:S01]  /*1750*/  LOP3.LUT R56, R56, R3, RZ, 0xfc, !PT ;  /* 0x0000000338387212 */ /* 0x000fe200078efcff */
[----:B------:R-:W-:Y:S01]  /*1760*/  USHF.R.S32.HI UR43, URZ, 0x5, UR5 ;  /* 0x000000053f2b7899 */ /* 0x000fe20008011405 */
[----:B------:R-:W-:Y:S01]  /*1770*/  IMAD.MOV.U32 R3, RZ, RZ, -0x1 ;  /* 0xffffffffff037424 */ /* 0x000fe200078e00ff */
[----:B------:R-:W-:Y:S01]  /*1780*/  LOP3.LUT R62, R61, 0x80, RZ, 0xc0, !PT ;  /* 0x000000803d3e7812 */ /* 0x000fe200078ec0ff */
[----:B------:R-:W-:Y:S01]  /*1790*/  IMAD R5, R8, -0x40, R5 ;  /* 0xffffffc008057824 */ /* 0x000fe200078e0205 */
[----:B------:R-:W-:Y:S01]  /*17a0*/  UISETP.LT.AND UP0, UPT, UR43, 0x1, UPT ;  /* 0x000000012b00788c */ /* 0x000fe2000bf01270 */
[----:B------:R-:W-:Y:S01]  /*17b0*/  IMAD R59, R59, -0x2, R4 ;  /* 0xfffffffe3b3b7824 */ /* 0x000fe200078e0204 */
[-C--:B---3--:R-:W-:Y:S01]  /*17c0*/  SHF.L.U32 R3, R3, R60.reuse, RZ ;  /* 0x0000003c03037219 */ /* 0x088fe200000006ff */
[----:B------:R-:W-:Y:S01]  /*17d0*/  ULDC UR4, c[0x0][0x284] ;  /* 0x0000a10000047ab9 */ /* 0x000fe20000000800 */
[----:B------:R-:W-:Y:S01]  /*17e0*/  USEL UR44, UR43, 0x1, UP0 ;  /* 0x000000012b2c7887 */ /* 0x000fe20008000000 */
[----:B------:R-:W-:Y:S01]  /*17f0*/  SHF.L.U32 R60, R7, R60, RZ ;  /* 0x0000003c073c7219 */ /* 0x000fe200000006ff */
[----:B------:R-:W-:Y:S01]  /*1800*/  IMAD.SHL.U32 R61, R61, 0x2, RZ ;  /* 0x000000023d3d7824 */ /* 0x000fe200078e00ff */
[----:B------:R-:W-:Y:S01]  /*1810*/  SHF.R.U32.HI R62, RZ, 0x7, R62 ;  /* 0x00000007ff3e7819 */ /* 0x000fe2000001163e */
[----:B------:R-:W-:Y:S01]  /*1820*/  VIADD R65, R5, UR4 ;  /* 0x0000000405417c36 */ /* 0x000fe20008000000 */
[----:B------:R-:W-:Y:S01]  /*1830*/  LOP3.LUT R64, RZ, R3, RZ, 0x33, !PT ;  /* 0x00000003ff407212 */ /* 0x000fe200078e33ff */
[----:B0-----:R-:W-:Y:S01]  /*1840*/  VIADD R63, R63, 0xffffffff ;  /* 0xffffffff3f3f7836 */ /* 0x001fe20000000000 */
[----:B------:R-:W-:Y:S01]  /*1850*/  UIADD3 UR44, UR43, -UR44, URZ ;  /* 0x8000002c2b2c7290 */ /* 0x000fe2000fffe03f */
[----:B------:R-:W-:Y:S01]  /*1860*/  IMAD.MOV.U32 R57, RZ, RZ, RZ ;  /* 0x000000ffff397224 */ /* 0x000fe200078e00ff */
[----:B------:R-:W-:Y:S01]  /*1870*/  UMOV UR40, URZ ;  /* 0x0000003f00287c82 */ /* 0x000fe20008000000 */
[----:B------:R-:W-:-:S09]  /*1880*/  UMOV UR41, URZ ;  /* 0x0000003f00297c82 */ /* 0x000fd20008000000 */
.L_x_105:
[----:B0-----:R-:W0:Y:S01]  /*1890*/  SHFL.IDX PT, R0, R62, RZ, 0x1f ;  /* 0x00001fff3e007589 */ /* 0x001e2200000e0000 */
[----:B------:R-:W1:Y:S01]  /*18a0*/  S2UR UR7, SR_CgaCtaId ;  /* 0x00000000000779c3 */ /* 0x000e620000008800 */
[----:B------:R-:W-:Y:S01]  /*18b0*/  UMOV UR6, 0x400 ;  /* 0x0000040000067882 */ /* 0x000fe20000000000 */
[----:B0-----:R-:W-:Y:S01]  /*18c0*/  R2UR UR4, R0 ;  /* 0x00000000000472ca */ /* 0x001fe200000e0000 */
[----:B-1----:R-:W-:-:S12]  /*18d0*/  ULEA UR6, UR7, UR6, 0x18 ;  /* 0x0000000607067291 */ /* 0x002fd8000f8ec03f */
[----:B------:R-:W-:-:S04]  /*18e0*/  ULEA.HI UR5, UR4, UR4, URZ, 0x1 ;  /* 0x0000000404057291 */ /* 0x000fc8000f8f083f */
[----:B------:R-:W-:-:S04]  /*18f0*/  ULOP3.LUT UR5, UR5, 0x1ffffe, URZ, 0xc0, !UPT ;  /* 0x001ffffe05057892 */ /* 0x000fc8000f8ec03f */
[----:B------:R-:W-:-:S03]  /*1900*/  UIADD3 UR5, UR4, -UR5, URZ ;  /* 0x8000000504057290 */ /* 0x000fc6000fffe03f */
[----:B------:R-:W-:Y:S01]  /*1910*/  ULDC UR4, c[0x0][0x28c] ;  /* 0x0000a30000047ab9 */ /* 0x000fe20000000800 */
[----:B------:R-:W-:Y:S01]  /*1920*/  ULEA UR5, UR5, UR6, 0xb ;  /* 0x0000000605057291 */ /* 0x000fe2000f8e583f */
[----:B------:R-:W-:-:S03]  /*1930*/  ISETP.LT.AND P0, PT, RZ, UR4, PT ;  /* 0x00000004ff007c0c */ /* 0x000fc6000bf01270 */
[----:B------:R-:W-:-:S04]  /*1940*/  UIADD3 UR5, UR5, 0x300, URZ ;  /* 0x0000030005057890 */ /* 0x000fc8000fffe03f */
[----:B------:R-:W-:-:S04]  /*1950*/  USHF.R.U32.HI UR5, URZ, 0x4, UR5 ;  /* 0x000000043f057899 */ /* 0x000fc80008011605 */
[----:B------:R-:W-:-:S04]  /*1960*/  ULOP3.LUT UR5, UR5, 0x3fff, URZ, 0xc0, !UPT ;  /* 0x00003fff05057892 */ /* 0x000fc8000f8ec03f */
[----:B------:R-:W-:Y:S01]  /*1970*/  ULOP3.LUT UR45, UR5, 0x10000, URZ, 0xfc, !UPT ;  /* 0x00010000052d7892 */ /* 0x000fe2000f8efc3f */
[----:B---34-:R-:W-:Y:S11]  /*1980*/  @P0 BRA `(.L_x_18) ;  /* 0x0000000000400947 */ /* 0x018ff60003800000 */
[----:B------:R-:W-:Y:S01]  /*1990*/  MOV R0, 0x0 ;  /* 0x0000000000007802 */ /* 0x000fe20000000f00 */
[----:B------:R-:W-:Y:S01]  /*19a0*/  ULDC.64 UR4, c[0x4][0x68] ;  /* 0x01001a0000047ab9 */ /* 0x000fe20000000a00 */
[----:B------:R-:W-:Y:S01]  /*19b0*/  ULDC.64 UR6, c[0x4][0x8] ;  /* 0x0100020000067ab9 */ /* 0x000fe20000000a00 */
[----:B------:R-:W-:Y:S01]  /*19c0*/  IMAD.U32 R4, RZ, RZ, UR4 ;  /* 0x00000004ff047e24 */ /* 0x000fe2000f8e00ff */
[----:B------:R0:W1:Y:S01]  /*19d0*/  LDC.64 R14, c[0x4][R0] ;  /* 0x01000000000e7b82 */ /* 0x0000620000000a00 */
[----:B------:R-:W-:Y:S01]  /*19e0*/  IMAD.U32 R5, RZ, RZ, UR5 ;  /* 0x00000005ff057e24 */ /* 0x000fe2000f8e00ff */
[----:B------:R-:W-:Y:S01]  /*19f0*/  ULDC.64 UR4, c[0x4][0x70] ;  /* 0x01001c0000047ab9 */ /* 0x000fe20000000a00 */
[----:B------:R-:W-:Y:S02]  /*1a00*/  IMAD.U32 R10, RZ, RZ, UR6 ;  /* 0x00000006ff0a7e24 */ /* 0x000fe4000f8e00ff */
[----:B------:R-:W-:Y:S02]  /*1a10*/  IMAD.U32 R6, RZ, RZ, UR4 ;  /* 0x00000004ff067e24 */ /* 0x000fe4000f8e00ff */
[----:B------:R-:W-:-:S02]  /*1a20*/  IMAD.U32 R7, RZ, RZ, UR5 ;  /* 0x00000005ff077e24 */ /* 0x000fc4000f8e00ff */
[----:B------:R-:W-:Y:S02]  /*1a30*/  IMAD.U32 R11, RZ, RZ, UR7 ;  /* 0x00000007ff0b7e24 */ /* 0x000fe4000f8e00ff */
[----:B------:R-:W-:Y:S02]  /*1a40*/  IMAD.MOV.U32 R8, RZ, RZ, 0x1e1 ;  /* 0x000001e1ff087424 */ /* 0x000fe400078e00ff */
[----:B------:R-:W-:Y:S02]  /*1a50*/  IMAD.MOV.U32 R12, RZ, RZ, 0x1 ;  /* 0x00000001ff0c7424 */ /* 0x000fe400078e00ff */
[----:B0-----:R-:W-:-:S07]  /*1a60*/  IMAD.MOV.U32 R13, RZ, RZ, RZ ;  /* 0x000000ffff0d7224 */ /* 0x001fce00078e00ff */
[----:B------:R-:W-:-:S07]  /*1a70*/  LEPC R20, `(.L_x_18) ;  /* 0x000000001014794e */ /* 0x000fce0000000000 */
[----:B-1---5:R-:W-:Y:S05]  /*1a80*/  CALL.ABS.NOINC R14 ;  /* 0x000000000e007343 */ /* 0x022fea0003c00000 */
.L_x_18:
[----:B------:R-:W-:-:S04]  /*1a90*/  LOP3.LUT R0, R18, 0x1, RZ, 0xfc, !PT ;  /* 0x0000000112007812 */ /* 0x000fc800078efcff */
[----:B------:R-:W-:-:S13]  /*1aa0*/  ISETP.NE.AND P0, PT, R0, 0x3, PT ;  /* 0x000000030000780c */ /* 0x000fda0003f05270 */
[----:B------:R-:W-:Y:S05]  /*1ab0*/  @!P0 BRA `(.L_x_19) ;  /* 0x0000000000048947 */ /* 0x000fea0003800000 */
[----:B------:R-:W-:Y:S01]  /*1ac0*/  BPT.TRAP 0x1 ;  /* 0x000000040000795c */ /* 0x000fe20000300000 */
.L_x_19:
[----:B------:R-:W0:Y:S01]  /*1ad0*/  S2UR UR5, SR_CgaCtaId ;  /* 0x00000000000579c3 */ /* 0x000e220000008800 */
[----:B------:R-:W-:Y:S01]  /*1ae0*/  UMOV UR4, 0x400 ;  /* 0x0000040000047882 */ /* 0x000fe20000000000 */
[----:B------:R-:W-:Y:S02]  /*1af0*/  IMAD.U32 R0, RZ, RZ, UR40 ;  /* 0x00000028ff007e24 */ /* 0x000fe4000f8e00ff */
[----:B------:R-:W-:-:S03]  /*1b00*/  IMAD.U32 R3, RZ, RZ, UR41 ;  /* 0x00000029ff037e24 */ /* 0x000fc6000f8e00ff */
[----:B------:R-:W-:Y:S01]  /*1b10*/  SHF.L.U32 R0, R0, 0x1f, RZ ;  /* 0x0000001f00007819 */ /* 0x000fe200000006ff */
[----:B0-----:R-:W-:-:S06]  /*1b20*/  ULEA UR4, UR5, UR4, 0x18 ;  /* 0x0000000405047291 */ /* 0x001fcc000f8ec03f */
[----:B------:R-:W-:-:S04]  /*1b30*/  IMAD.U32 R6, RZ, RZ, UR4 ;  /* 0x00000004ff067e24 */ /* 0x000fc8000f8e00ff */
[----:B------:R-:W-:-:S04]  /*1b40*/  IMAD R3, R3, 0x8, R6 ;  /* 0x0000000803037824 */ /* 0x000fc800078e0206 */
[----:B------:R0:W1:Y:S01]  /*1b50*/  SYNCS.PHASECHK.TRANS64.TRYWAIT P1, [R3+URZ], R0 ;  /* 0x00000000030075a7 */ /* 0x000062000802017f */
[----:B------:R-:W-:Y:S05]  /*1b60*/  @!P0 BRA `(.L_x_20) ;  /* 0x0000000000048947 */ /* 0x000fea0003800000 */
[----:B------:R-:W-:Y:S01]  /*1b70*/  BPT.TRAP 0x1 ;  /* 0x000000040000795c */ /* 0x000fe20000300000 */
.L_x_20:
[----:B------:R-:W-:-:S05]  /*1b80*/  IMAD.U32 R4, RZ, RZ, UR44 ;  /* 0x0000002cff047e24 */ /* 0x000fca000f8e00ff */
[----:B------:R-:W-:Y:S01]  /*1b90*/  ISETP.GE.AND P2, PT, R4, 0x1, PT ;  /* 0x000000010400780c */ /* 0x000fe20003f46270 */
[----:B-1----:R-:W-:-:S12]  /*1ba0*/  @P1 BRA `(.L_x_21) ;  /* 0x0000000000081947 */ /* 0x002fd80003800000 */
[----:B------:R-:W1:Y:S02]  /*1bb0*/  SYNCS.PHASECHK.TRANS64.TRYWAIT P1, [R3+URZ], R0 ;  /* 0x00000000030075a7 */ /* 0x000e64000802017f */
[----:B-1----:R-:W-:Y:S05]  /*1bc0*/  @!P1 BRA `(.L_x_22) ;  /* 0x0000005000ac9947 */ /* 0x002fea0003800000 */
.L_x_21:
[----:B------:R-:W-:Y:S05]  /*1bd0*/  WARPSYNC.ALL ;  /* 0x0000000000007948 */ /* 0x000fea0003800000 */
[----:B------:R-:W-:Y:S01]  /*1be0*/  R2UR UR4, R6 ;  /* 0x00000000060472ca */ /* 0x000fe200000e0000 */
[----:B------:R-:W-:Y:S01]  /*1bf0*/  WARPGROUP.ARRIVE ;  /* 0x00000000000079c5 */ /* 0x000fe20000000000 */
[----:B------:R-:W-:Y:S01]  /*1c00*/  UMOV UR5, 0xc0000010 ;  /* 0xc000001000057882 */ /* 0x000fe20000000000 */
[----:B------:R-:W-:-:S10]  /*1c10*/  UMOV UR7, 0xc0000010 ;  /* 0xc000001000077882 */ /* 0x000fd40000000000 */
[----:B------:R-:W-:-:S04]  /*1c20*/  UIADD3 UR4, UR4, 0x25300, URZ ;  /* 0x0002530004047890 */ /* 0x000fc8000fffe03f */
[----:B------:R-:W-:-:S04]  /*1c30*/  USHF.R.U32.HI UR4, URZ, 0x4, UR4 ;  /* 0x000000043f047899 */ /* 0x000fc80008011604 */
[----:B------:R-:W-:-:S04]  /*1c40*/  ULOP3.LUT UR4, UR4, 0x3fff, URZ, 0xc0, !UPT ;  /* 0x00003fff04047892 */ /* 0x000fc8000f8ec03f */
[----:B------:R-:W-:Y:S02]  /*1c50*/  ULOP3.LUT UR9, UR4, 0x10000, URZ, 0xfc, !UPT ;  /* 0x0001000004097892 */ /* 0x000fe4000f8efc3f */
[----:B------:R-:W-:Y:S02]  /*1c60*/  ULEA UR4, UR41, UR45, 0x8 ;  /* 0x0000002d29047291 */ /* 0x000fe4000f8e403f */
[----:B------:R-:W-:-:S09]  /*1c70*/  ULEA UR6, UR41, UR9, 0x7 ;  /* 0x0000000929067291 */ /* 0x000fd2000f8e383f */
[----:B------:R-:W-:Y:S03]  /*1c80*/  IGMMA.64x64x32.S8.S8 R24, gdesc[UR4], RZ, !UPT, gsb0 ;  /* 0x01e00000041879f1 */ /* 0x000fe6000c0410ff */
[----:B------:R-:W-:Y:S02]  /*1c90*/  WARPGROUP.DEPBAR.LE gsb0, 0x0 ;  /* 0x00008000000079c5 */ /* 0x000fe40000010000 */
[----:B------:R-:W-:Y:S05]  /*1ca0*/  @!P2 BRA `(.L_x_23) ;  /* 0x0000000000cca947 */ /* 0x000fea0003800000 */
[----:B------:R-:W-:Y:S01]  /*1cb0*/  UIADD3 UR4, UR41, 0x1, URZ ;  /* 0x0000000129047890 */ /* 0x000fe2000fffe03f */
[----:B01----:R-:W-:Y:S02]  /*1cc0*/  IMAD.U32 R0, RZ, RZ, UR44 ;  /* 0x0000002cff007e24 */ /* 0x003fe4000f8e00ff */
[----:B------:R-:W-:Y:S01]  /*1cd0*/  IMAD.U32 R3, RZ, RZ, UR41 ;  /* 0x00000029ff037e24 */ /* 0x000fe2000f8e00ff */
[----:B------:R-:W-:-:S04]  /*1ce0*/  UISETP.NE.AND UP0, UPT, UR4, 0x25, UPT ;  /* 0x000000250400788c */ /* 0x000fc8000bf05270 */
[----:B------:R-:W-:Y:S02]  /*1cf0*/  USEL UR5, URZ, 0x1, UP0 ;  /* 0x000000013f057887 */ /* 0x000fe40008000000 */
[----:B------:R-:W-:Y:S02]  /*1d00*/  USEL UR8, UR4, URZ, UP0 ;  /* 0x0000003f04087287 */ /* 0x000fe40008000000 */
[----:B------:R-:W-:-:S06]  /*1d10*/  ULOP3.LUT UR5, UR40, UR5, URZ, 0x3c, !UPT ;  /* 0x0000000528057292 */ /* 0x000fcc000f8e3c3f */
[----:B------:R-:W-:-:S07]  /*1d20*/  IMAD.U32 R7, RZ, RZ, UR5 ;  /* 0x00000005ff077e24 */ /* 0x000fce000f8e00ff */
.L_x_30:
[----:B------:R-:W-:Y:S05]  /*1d30*/  @!P0 BRA `(.L_x_24) ;  /* 0x0000000000048947 */ /* 0x000fea0003800000 */
[----:B------:R-:W-:Y:S01]  /*1d40*/  BPT.TRAP 0x1 ;  /* 0x000000040000795c */ /* 0x000fe20000300000 */
.L_x_24:
[----:B------:R-:W0:Y:S01]  /*1d50*/  S2UR UR5, SR_CgaCtaId ;  /* 0x00000000000579c3 */ /* 0x000e220000008800 */
[----:B------:R-:W-:Y:S01]  /*1d60*/  UMOV UR4, 0x400 ;  /* 0x0000040000047882 */ /* 0x000fe20000000000 */
[----:B------:R-:W-:Y:S01]  /*1d70*/  IMAD.U32 R5, RZ, RZ, UR8 ;  /* 0x00000008ff057e24 */ /* 0x000fe2000f8e00ff */
[----:B------:R-:W-:Y:S01]  /*1d80*/  SHF.L.U32 R4, R7, 0x1f, RZ ;  /* 0x0000001f07047819 */ /* 0x000fe200000006ff */
[----:B0-----:R-:W-:-:S06]  /*1d90*/  ULEA UR4, UR5, UR4, 0x18 ;  /* 0x0000000405047291 */ /* 0x001fcc000f8ec03f */
[----:B------:R-:W-:-:S04]  /*1da0*/  IMAD.U32 R6, RZ, RZ, UR4 ;  /* 0x00000004ff067e24 */ /* 0x000fc8000f8e00ff */
[----:B------:R-:W-:-:S04]  /*1db0*/  IMAD R5, R5, 0x8, R6 ;  /* 0x0000000805057824 */ /* 0x000fc800078e0206 */
[----:B------:R0:W1:Y:S01]  /*1dc0*/  SYNCS.PHASECHK.TRANS64.TRYWAIT P1, [R5+URZ], R4 ;  /* 0x00000004050075a7 */ /* 0x000062000802017f */
[----:B------:R-:W-:Y:S05]  /*1dd0*/  @!P0 BRA `(.L_x_25) ;  /* 0x0000000000048947 */ /* 0x000fea0003800000 */
[----:B------:R-:W-:Y:S01]  /*1de0*/  BPT.TRAP 0x1 ;  /* 0x000000040000795c */ /* 0x000fe20000300000 */
.L_x_25:
[----:B-1----:R-:W-:Y:S05]  /*1df0*/  @P1 BRA `(.L_x_26) ;  /* 0x0000000000081947 */ /* 0x002fea0003800000 */
[----:B------:R-:W1:Y:S02]  /*1e00*/  SYNCS.PHASECHK.TRANS64.TRYWAIT P1, [R5+URZ], R4 ;  /* 0x00000004050075a7 */ /* 0x000e64000802017f */
[----:B-1----:R-:W-:Y:S05]  /*1e10*/  @!P1 BRA `(.L_x_27) ;  /* 0x00000050002c9947 */ /* 0x002fea0003800000 */
.L_x_26:
[----:B------:R-:W-:Y:S01]  /*1e20*/  ULEA UR4, UR8, UR45, 0x8 ;  /* 0x0000002d08047291 */ /* 0x000fe2000f8e403f */
[----:B------:R-:W-:Y:S01]  /*1e30*/  WARPGROUP.ARRIVE ;  /* 0x00000000000079c5 */ /* 0x000fe20000000000 */
[----:B------:R-:W-:Y:S01]  /*1e40*/  ULEA UR6, UR8, UR9, 0x7 ;  /* 0x0000000908067291 */ /* 0x000fe2000f8e383f */
[----:B------:R-:W-:Y:S01]  /*1e50*/  UMOV UR5, 0xc0000010 ;  /* 0xc000001000057882 */ /* 0x000fe20000000000 */
[----:B------:R-:W-:-:S07]  /*1e60*/  UMOV UR7, 0xc0000010 ;  /* 0xc000001000077882 */ /* 0x000fce0000000000 */
[----:B------:R-:W-:Y:S03]  /*1e70*/  IGMMA.64x64x32.S8.S8 R24, gdesc[UR4], R24, gsb0 ;  /* 0x01e00000041879f1 */ /* 0x000fe60008041018 */
[----:B------:R-:W-:Y:S02]  /*1e80*/  WARPGROUP.DEPBAR.LE gsb0, 0x0 ;  /* 0x00008000000079c5 */ /* 0x000fe40000010000 */
[----:B------:R-:W-:Y:S05]  /*1e90*/  @!P0 BRA `(.L_x_28) ;  /* 0x0000000000048947 */ /* 0x000fea0003800000 */
[----:B------:R-:W-:Y:S01]  /*1ea0*/  BPT.TRAP 0x1 ;  /* 0x000000040000795c */ /* 0x000fe20000300000 */
.L_x_28:
[----:B------:R-:W-:-:S13]  /*1eb0*/  ISETP.NE.AND P1, PT, R22, RZ, PT ;  /* 0x000000ff1600720c */ /* 0x000fda0003f25270 */
[----:B01----:R-:W-:-:S04]  /*1ec0*/  @P1 IMAD R4, R3, 0x8, R6 ;  /* 0x0000000803041824 */ /* 0x003fc800078e0206 */
[----:B------:R-:W-:-:S05]  /*1ed0*/  @P1 VIADD R4, R4, 0x128 ;  /* 0x0000012804041836 */ /* 0x000fca0000000000 */
[----:B------:R-:W-:-:S04]  /*1ee0*/  @P1 PRMT R4, R19, 0x654, R4 ;  /* 0x0000065413041816 */ /* 0x000fc80000000004 */
[----:B------:R0:W-:Y:S01]  /*1ef0*/  @P1 SYNCS.ARRIVE.TRANS64.RED.A1T0 RZ, [R4+URZ], RZ ;  /* 0x000000ff04ff19a7 */ /* 0x0001e2000810043f */
[----:B------:R-:W-:-:S13]  /*1f00*/  ISETP.GT.U32.AND P1, PT, R18, 0x1, PT ;  /* 0x000000011200780c */ /* 0x000fda0003f24070 */
[----:B0-----:R-:W-:Y:S05]  /*1f10*/  @P1 BRA `(.L_x_29) ;  /* 0x0000000000041947 */ /* 0x001fea0003800000 */
[----:B------:R-:W-:Y:S01]  /*1f20*/  BPT.TRAP 0x1 ;  /* 0x000000040000795c */ /* 0x000fe20000300000 */
.L_x_29:
[----:B------:R-:W-:Y:S01]  /*1f30*/  UIADD3 UR8, UR8, 0x1, URZ ;  /* 0x0000000108087890 */ /* 0x000fe2000fffe03f */
[C---:B------:R-:W-:Y:S01]  /*1f40*/  ISETP.GT.AND P2, PT, R0.reuse, 0x1, PT ;  /* 0x000000010000780c */ /* 0x040fe20003f44270 */
[----:B------:R-:W-:Y:S02]  /*1f50*/  VIADD R3, R3, 0x1 ;  /* 0x0000000103037836 */ /* 0x000fe40000000000 */
[----:B------:R-:W-:Y:S01]  /*1f60*/  UISETP.NE.AND UP0, UPT, UR8, 0x25, UPT ;  /* 0x000000250800788c */ /* 0x000fe2000bf05270 */
[----:B------:R-:W-:Y:S02]  /*1f70*/  VIADD R0, R0, 0xffffffff ;  /* 0xffffffff00007836 */ /* 0x000fe40000000000 */
[C---:B------:R-:W-:Y:S01]  /*1f80*/  ISETP.NE.AND P1, PT, R3.reuse, 0x25, PT ;  /* 0x000000250300780c */ /* 0x040fe20003f25270 */
[----:B------:R-:W-:Y:S02]  /*1f90*/  USEL UR4, URZ, 0x1, UP0 ;  /* 0x000000013f047887 */ /* 0x000fe40008000000 */
[----:B------:R-:W-:Y:S01]  /*1fa0*/  USEL UR8, UR8, URZ, UP0 ;  /* 0x0000003f08087287 */ /* 0x000fe20008000000 */
[----:B------:R-:W-:-:S03]  /*1fb0*/  SEL R3, R3, RZ, P1 ;  /* 0x000000ff03037207 */ /* 0x000fc60000800000 */
[----:B------:R-:W-:Y:S01]  /*1fc0*/  LOP3.LUT R7, R7, UR4, RZ, 0x3c, !PT ;  /* 0x0000000407077c12 */ /* 0x000fe2000f8e3cff */
[----:B------:R-:W-:Y:S07]  /*1fd0*/  @P2 BRA `(.L_x_30) ;  /* 0xfffffffc00542947 */ /* 0x000fee000383ffff */
.L_x_23:
[----:B01----:R-:W0:Y:S02]  /*1fe0*/  LDC R0, c[0x0][0x28c] ;  /* 0x0000a300ff007b82 */ /* 0x003e240000000800 */
[----:B0-----:R-:W-:-:S13]  /*1ff0*/  ISETP.GE.AND P1, PT, R0, 0x1, PT ;  /* 0x000000010000780c */ /* 0x001fda0003f26270 */
[----:B------:R-:W-:Y:S05]  /*2000*/  @!P1 BRA `(.L_x_31) ;  /* 0x0000000000509947 */ /* 0x000fea0003800000 */
[----:B------:R-:W-:Y:S05]  /*2010*/  @!P0 BRA `(.L_x_32) ;  /* 0x0000000000048947 */ /* 0x000fea0003800000 */
[----:B------:R-:W-:Y:S01]  /*2020*/  BPT.TRAP 0x1 ;  /* 0x000000040000795c */ /* 0x000fe20000300000 */
.L_x_32:
[----:B------:R-:W-:Y:S01]  /*2030*/  ISETP.NE.AND P0, PT, R22, RZ, PT ;  /* 0x000000ff1600720c */ /* 0x000fe20003f05270 */
[----:B------:R-:W-:Y:S01]  /*2040*/  BSSY B0, `(.L_x_33) ;  /* 0x000000e000007945 */ /* 0x000fe20003800000 */
[----:B------:R-:W-:-:S11]  /*2050*/  ISETP.GT.U32.AND P1, PT, R18, 0x1, PT ;  /* 0x000000011200780c */ /* 0x000fd60003f24070 */
[----:B------:R-:W-:Y:S05]  /*2060*/  @!P0 BRA `(.L_x_34) ;  /* 0x00000000002c8947 */ /* 0x000fea0003800000 */
[----:B------:R-:W-:-:S04]  /*2070*/  UIADD3 UR6, UR44, UR41, URZ ;  /* 0x000000292c067290 */ /* 0x000fc8000fffe03f */
[----:B------:R-:W-:-:S04]  /*2080*/  UIMAD.WIDE.U32 UR4, UR6, -0x45306eb3, URZ ;  /* 0xbacf914d060478a5 */ /* 0x000fc8000f8e003f */
[----:B------:R-:W-:-:S04]  /*2090*/  UIADD3 UR4, UR6, -UR5, URZ ;  /* 0x8000000506047290 */ /* 0x000fc8000fffe03f */
[----:B------:R-:W-:-:S04]  /*20a0*/  ULEA.HI UR4, UR4, UR5, URZ, 0x1f ;  /* 0x0000000504047291 */ /* 0x000fc8000f8ff83f */
[----:B------:R-:W-:-:S04]  /*20b0*/  USHF.R.U32.HI UR4, URZ, 0x5, UR4 ;  /* 0x000000053f047899 */ /* 0x000fc80008011604 */
[----:B------:R-:W-:-:S06]  /*20c0*/  UIMAD UR4, UR4, -0x25, UR6 ;  /* 0xffffffdb040478a4 */ /* 0x000fcc000f8e0206 */
[----:B------:R-:W-:-:S04]  /*20d0*/  IMAD.U32 R3, RZ, RZ, UR4 ;  /* 0x00000004ff037e24 */ /* 0x000fc8000f8e00ff */
[----:B------:R-:W-:-:S04]  /*20e0*/  IMAD R0, R3, 0x8, R6 ;  /* 0x0000000803007824 */ /* 0x000fc800078e0206 */
[----:B------:R-:W-:-:S05]  /*20f0*/  VIADD R0, R0, 0x128 ;  /* 0x0000012800007836 */ /* 0x000fca0000000000 */
[----:B------:R-:W-:-:S04]  /*2100*/  PRMT R0, R19, 0x654, R0 ;  /* 0x0000065413007816 */ /* 0x000fc80000000000 */
[----:B------:R0:W-:Y:S03]  /*2110*/  SYNCS.ARRIVE.TRANS64.RED.A1T0 RZ, [R0+URZ], RZ ;  /* 0x000000ff00ff79a7 */ /* 0x0001e6000810043f */
.L_x_34:
[----:B------:R-:W-:Y:S05]  /*2120*/  BSYNC B0 ;  /* 0x0000000000007941 */ /* 0x000fea0003800000 */
.L_x_33:
[----:B------:R-:W-:Y:S05]  /*2130*/  @P1 BRA `(.L_x_31) ;  /* 0x0000000000041947 */ /* 0x000fea0003800000 */
[----:B------:R-:W-:Y:S01]  /*2140*/  BPT.TRAP 0x1 ;  /* 0x000000040000795c */ /* 0x000fe20000300000 */
.L_x_31:
[----:B------:R-:W-:Y:S01]  /*2150*/  UISETP.GE.U32.AND UP1, UPT, UR43, 0x25, UPT ;  /* 0x000000252b00788c */ /* 0x000fe2000bf26070 */
[----:B------:R-:W-:Y:S01]  /*2160*/  IMAD.SHL.U32 R68, R68, 0x40, RZ ;  /* 0x0000004044447824 */ /* 0x000fe200078e00ff */
[----:B------:R-:W-:Y:S01]  /*2170*/  UIADD3 UR41, UR43, UR41, URZ ;  /* 0x000000292b297290 */ /* 0x000fe2000fffe03f */
[----:B------:R-:W-:Y:S01]  /*2180*/  IMAD.SHL.U32 R10, R69, 0x80, RZ ;  /* 0x00000080450a7824 */ /* 0x000fe200078e00ff */
[----:B------:R-:W-:Y:S01]  /*2190*/  ULDC UR7, c[0x0][0x288] ;  /* 0x0000a20000077ab9 */ /* 0x000fe20000000800 */
[----:B0-----:R-:W-:Y:S01]  /*21a0*/  IMAD.MOV.U32 R0, RZ, RZ, -0x1 ;  /* 0xffffffffff007424 */ /* 0x001fe200078e00ff */
[----:B------:R-:W-:Y:S01]  /*21b0*/  UISETP.GT.U32.AND UP0, UPT, UR41, 0x24, UPT ;  /* 0x000000242900788c */ /* 0x000fe2000bf04070 */
[----:B------:R-:W-:-:S03]  /*21c0*/  ISETP.GE.AND P0, PT, R68, UR7, PT ;  /* 0x0000000744007c0c */ /* 0x000fc6000bf06270 */
[----:B------:R-:W-:Y:S02]  /*21d0*/  UISETP.LT.U32.AND UP0, UPT, UR43, 0x25, UP0 ;  /* 0x000000252b00788c */ /* 0x000fe40008701070 */
[----:B------:R-:W-:Y:S02]  /*21e0*/  @UP1 UIMAD.WIDE.U32 UR4, UR41, -0x45306eb3, URZ ;  /* 0xbacf914d290418a5 */ /* 0x000fe4000f8e003f */
[----:B------:R-:W-:Y:S02]  /*21f0*/  USEL UR6, URZ, 0x1, !UP0 ;  /* 0x000000013f067887 */ /* 0x000fe4000c000000 */
[----:B------:R-:W-:Y:S02]  /*2200*/  @UP1 UIADD3 UR4, UR41, -UR5, URZ ;  /* 0x8000000529041290 */ /* 0x000fe4000fffe03f */
[----:B------:R-:W-:Y:S02]  /*2210*/  ULOP3.LUT UR40, UR40, UR6, URZ, 0x3c, !UPT ;  /* 0x0000000628287292 */ /* 0x000fe4000f8e3c3f */
[----:B------:R-:W-:-:S03]  /*2220*/  @UP1 ULEA.HI UR4, UR4, UR5, URZ, 0x1f ;  /* 0x0000000504041291 */ /* 0x000fc6000f8ff83f */
[----:B------:R-:W-:Y:S01]  /*2230*/  ULDC UR5, c[0x0][0x284] ;  /* 0x0000a10000057ab9 */ /* 0x000fe20000000800 */
[----:B------:R-:W-:Y:S01]  /*2240*/  @UP1 USHF.R.U32.HI UR4, URZ, 0x5, UR4 ;  /* 0x000000053f041899 */ /* 0x000fe20008011604 */
[----:B------:R-:W-:-:S03]  /*2250*/  ISETP.GE.OR P0, PT, R10, UR5, P0 ;  /* 0x000000050a007c0c */ /* 0x000fc60008706670 */
[----:B------:R-:W-:-:S10]  /*2260*/  @UP1 ULOP3.LUT UR40, UR40, 0x1, UR4, 0x78, !UPT ;  /* 0x0000000128281892 */ /* 0x000fd4000f8e7804 */
[----:B------:R-:W-:Y:S05]  /*2270*/  @P0 BRA `(.L_x_35) ;  /* 0x0000001c00380947 */ /* 0x000fea0003800000 */
[----:B------:R-:W0:Y:S01]  /*2280*/  LDC.64 R12, c[0x0][0x5c8] ;  /* 0x00017200ff0c7b82 */ /* 0x000e220000000a00 */
[----:B------:R-:W-:Y:S01]  /*2290*/  SHF.R.S32.HI R11, RZ, 0x1f, R67 ;  /* 0x0000001fff0b7819 */ /* 0x000fe20000011443 */
[----:B------:R-:W-:Y:S01]  /*22a0*/  ULDC.64 UR4, c[0x0][0x5d0] ;  /* 0x0001740000047ab9 */ /* 0x000fe20000000a00 */
[----:B------:R-:W-:Y:S01]  /*22b0*/  LOP3.LUT R8, R68, 0x6, R61, 0xf8, !PT ;  /* 0x0000000644087812 */ /* 0x000fe200078ef83d */
[----:B------:R-:W-:Y:S01]  /*22c0*/  IMAD.WIDE R14, R69, 0x80, R56 ;  /* 0x00000080450e7825 */ /* 0x000fe200078e0238 */
[----:B------:R-:W-:Y:S02]  /*22d0*/  BSSY B0, `(.L_x_35) ;  /* 0x00001c8000007945 */ /* 0x000fe40003800000 */
[----:B------:R-:W-:Y:S01]  /*22e0*/  SHF.R.S32.HI R9, RZ, 0x1f, R8 ;  /* 0x0000001fff097819 */ /* 0x000fe20000011408 */
[----:B------:R-:W-:Y:S02]  /*22f0*/  IMAD R4, R11, UR4, RZ ;  /* 0x000000040b047c24 */ /* 0x000fe4000f8e02ff */
[----:B------:R-:W-:-:S02]  /*2300*/  IMAD.IADD R72, R65, 0x1, -R10 ;  /* 0x0000000141487824 */ /* 0x000fc400078e0a0a */
[C---:B------:R-:W-:Y:S02]  /*2310*/  IMAD R3, R67.reuse, UR5, R4 ;  /* 0x0000000543037c24 */ /* 0x040fe4000f8e0204 */
[----:B------:R-:W-:Y:S01]  /*2320*/  IMAD.WIDE.U32 R4, R67, UR4, R8 ;  /* 0x0000000443047c25 */ /* 0x000fe2000f8e0008 */
[----:B------:R-:W-:-:S03]  /*2330*/  ULDC.64 UR4, c[0x0][0x5c0] ;  /* 0x0001700000047ab9 */ /* 0x000fc60000000a00 */
[----:B------:R-:W-:Y:S02]  /*2340*/  IMAD.IADD R5, R5, 0x1, R3 ;  /* 0x0000000105057824 */ /* 0x000fe400078e0203 */
[----:B------:R-:W-:Y:S02]  /*2350*/  IMAD.IADD R73, R59, 0x1, -R68 ;  /* 0x000000013b497824 */ /* 0x000fe400078e0a44 */
[-C--:B0-----:R-:W-:Y:S02]  /*2360*/  IMAD R3, R15, R12.reuse, RZ ;  /* 0x0000000c0f037224 */ /* 0x081fe400078e02ff */
[----:B------:R-:W-:-:S04]  /*2370*/  IMAD.WIDE.U32 R4, R14, R12, R4 ;  /* 0x0000000c0e047225 */ /* 0x000fc800078e0004 */
[----:B------:R-:W-:Y:S01]  /*2380*/  IMAD R3, R14, R13, R3 ;  /* 0x0000000d0e037224 */ /* 0x000fe200078e0203 */
[----:B------:R-:W-:-:S04]  /*2390*/  IADD3 R6, P0, R4, UR4, RZ ;  /* 0x0000000404067c10 */ /* 0x000fc8000ff1e0ff */
[----:B------:R-:W-:Y:S02]  /*23a0*/  IADD3.X R7, R5, UR5, R3, P0, !PT ;  /* 0x0000000505077c10 */ /* 0x000fe400087fe403 */
[----:B-----5:R-:W-:Y:S02]  /*23b0*/  ISETP.NE.AND P0, PT, R58, RZ, PT ;  /* 0x000000ff3a00720c */ /* 0x020fe40003f05270 */
[----:B------:R-:W-:-:S04]  /*23c0*/  LEA R4, P1, R12, R6, 0x3 ;  /* 0x000000060c047211 */ /* 0x000fc800078218ff */
[----:B------:R-:W-:-:S07]  /*23d0*/  LEA.HI.X R5, R12, R7, R13, 0x3, P1 ;  /* 0x000000070c057211 */ /* 0x000fce00008f1c0d */
[----:B------:R-:W-:Y:S05]  /*23e0*/  @!P0 BRA `(.L_x_36) ;  /* 0x0000001400188947 */ /* 0x000fea0003800000 */
[----:B------:R-:W0:Y:S01]  /*23f0*/  LDC.64 R68, c[0x0][0x5b0] ;  /* 0x00016c00ff447b82 */ /* 0x000e220000000a00 */
[----:B------:R-:W-:Y:S01]  /*2400*/  ULDC.64 UR4, c[0x0][0x5b8] ;  /* 0x00016e0000047ab9 */ /* 0x000fe20000000a00 */
[----:B------:R-:W-:Y:S01]  /*2410*/  ISETP.GE.AND P3, PT, R73, 0x1, PT ;  /* 0x000000014900780c */ /* 0x000fe20003f66270 */
[----:B------:R-:W-:Y:S01]  /*2420*/  IMAD R10, R11, UR4, RZ ;  /* 0x000000040b0a7c24 */ /* 0x000fe2000f8e02ff */
[----:B------:R-:W-:Y:S01]  /*2430*/  BSSY B1, `(.L_x_37) ;  /* 0x000000e000017945 */ /* 0x000fe20003800000 */
[C---:B------:R-:W-:Y:S01]  /*2440*/  IMAD.WIDE.U32 R20, R67.reuse, UR4, R8 ;  /* 0x0000000443147c25 */ /* 0x040fe2000f8e0008 */
[----:B------:R-:W-:Y:S02]  /*2450*/  ISETP.LT.OR P1, PT, R72, 0x1, !P3 ;  /* 0x000000014800780c */ /* 0x000fe40005f21670 */
[----:B------:R-:W1:Y:S01]  /*2460*/  LDC.64 R70, c[0x0][0x5a8] ;  /* 0x00016a00ff467b82 */ /* 0x000e620000000a00 */
[----:B------:R-:W-:Y:S02]  /*2470*/  IMAD R13, R67, UR5, R10 ;  /* 0x00000005430d7c24 */ /* 0x000fe4000f8e020a */
[----:B------:R-:W-:-:S02]  /*2480*/  IMAD.MOV.U32 R12, RZ, RZ, R20 ;  /* 0x000000ffff0c7224 */ /* 0x000fc400078e0014 */
[----:B------:R-:W-:Y:S02]  /*2490*/  IMAD.IADD R13, R21, 0x1, R13 ;  /* 0x00000001150d7824 */ /* 0x000fe400078e020d */
[-C--:B0-----:R-:W-:Y:S02]  /*24a0*/  IMAD R3, R15, R68.reuse, RZ ;  /* 0x000000440f037224 */ /* 0x081fe400078e02ff */
[----:B------:R-:W-:-:S04]  /*24b0*/  IMAD.WIDE.U32 R8, R14, R68, R12 ;  /* 0x000000440e087225 */ /* 0x000fc800078e000c */
[----:B------:R-:W-:Y:S01]  /*24c0*/  IMAD R67, R14, R69, R3 ;  /* 0x000000450e437224 */ /* 0x000fe200078e0203 */
[----:B-1----:R-:W-:-:S04]  /*24d0*/  IADD3 R8, P0, R8, R70, RZ ;  /* 0x0000004608087210 */ /* 0x002fc80007f1e0ff */
[----:B------:R-:W-:Y:S01]  /*24e0*/  IADD3.X R9, R71, R9, R67, P0, !PT ;  /* 0x0000000947097210 */ /* 0x000fe200007fe443 */
[----:B------:R-:W-:Y:S08]  /*24f0*/  @P1 BRA `(.L_x_38) ;  /* 0x0000000000041947 */ /* 0x000ff00003800000 */
[----:B------:R0:W5:Y:S02]  /*2500*/  LDG.E.U8 R66, desc[UR38][R8.64] ;  /* 0x0000002608427981 */ /* 0x000164000c1e1100 */
.L_x_38:
[----:B------:R-:W-:Y:S05]  /*2510*/  BSYNC B1 ;  /* 0x0000000000017941 */ /* 0x000fea0003800000 */
.L_x_37:
[----:B-----5:R-:W-:Y:S01]  /*2520*/  LOP3.LUT R3, R66, 0xffff, RZ, 0xc0, !PT ;  /* 0x0000ffff42037812 */ /* 0x020fe200078ec0ff */
[C---:B------:R-:W-:Y:S01]  /*2530*/  IMAD.SHL.U32 R10, R68.reuse, 0x8, RZ ;  /* 0x00000008440a7824 */ /* 0x040fe200078e00ff */
[----:B------:R-:W-:Y:S01]  /*2540*/  SHF.L.U64.HI R11, R68, 0x3, R69 ;  /* 0x00000003440b7819 */ /* 0x000fe20000010245 */
[----:B------:R-:W-:Y:S01]  /*2550*/  BSSY B1, `(.L_x_39) ;  /* 0x000000e000017945 */ /* 0x000fe20003800000 */
[----:B------:R-:W-:Y:S02]  /*2560*/  PRMT R3, R3, 0x8880, RZ ;  /* 0x0000888003037816 */ /* 0x000fe400000000ff */
[----:B------:R-:W-:Y:S01]  /*2570*/  ISETP.GE.AND P2, PT, R73, 0x2, PT ;  /* 0x000000024900780c */ /* 0x000fe20003f46270 */
[----:B------:R-:W-:-:S03]  /*2580*/  IMAD.WIDE.U32 R10, R14, R68, R10 ;  /* 0x000000440e0a7225 */ /* 0x000fc600078e000a */
[----:B------:R-:W-:Y:S01]  /*2590*/  ISETP.LT.OR P0, PT, R72, 0x1, !P2 ;  /* 0x000000014800780c */ /* 0x000fe20005701670 */
[----:B------:R-:W-:Y:S01]  /*25a0*/  IMAD R14, R3, R58, RZ ;  /* 0x0000003a030e7224 */ /* 0x000fe200078e02ff */
[----:B------:R-:W-:Y:S01]  /*25b0*/  IADD3 R10, P4, P5, R20, R70, R10 ;  /* 0x00000046140a7210 */ /* 0x000fe20007d9e00a */
[----:B------:R-:W-:Y:S02]  /*25c0*/  IMAD.IADD R15, R67, 0x1, R11 ;  /* 0x00000001430f7824 */ /* 0x000fe400078e020b */
[----:B------:R-:W-:-:S05]  /*25d0*/  @!P1 IMAD R3, R24, R23, R14 ;  /* 0x0000001718039224 */ /* 0x000fca00078e020e */
[----:B------:R1:W-:Y:S03]  /*25e0*/  @!P1 STG.E.U8 desc[UR38][R6.64], R3 ;  /* 0x0000000306009986 */ /* 0x0003e6000c101126 */
[----:B------:R-:W-:Y:S05]  /*25f0*/  @P0 BRA `(.L_x_40) ;  /* 0x00000000000c0947 */ /* 0x000fea0003800000 */
[----:B------:R-:W1:Y:S02]  /*2600*/  LDG.E.U8 R66, desc[UR38][R8.64+0x1] ;  /* 0x0000012608427981 */ /* 0x000e64000c1e1100 */
[----:B-1----:R-:W-:-:S05]  /*2610*/  PRMT R3, R66, 0x8880, RZ ;  /* 0x0000888042037816 */ /* 0x002fca00000000ff */
[----:B------:R-:W-:-:S07]  /*2620*/  IMAD R14, R3, R58, RZ ;  /* 0x0000003a030e7224 */ /* 0x000fce00078e02ff */
.L_x_40:
[----:B------:R-:W-:Y:S05]  /*2630*/  BSYNC B1 ;  /* 0x0000000000017941 */ /* 0x000fea0003800000 */
.L_x_39:
[C---:B------:R-:W-:Y:S01]  /*2640*/  ISETP.LT.OR P3, PT, R72.reuse, 0x9, !P3 ;  /* 0x000000094800780c */ /* 0x040fe20005f61670 */
[----:B------:R-:W-:Y:S01]  /*2650*/  @!P0 IMAD R25, R25, R23, R14 ;  /* 0x0000001719198224 */ /* 0x000fe200078e020e */
[----:B------:R-:W-:Y:S01]  /*2660*/  ISETP.GE.AND P1, PT, R73, 0x9, PT ;  /* 0x000000094900780c */ /* 0x000fe20003f26270 */
[----:B------:R-:W-:Y:S01]  /*2670*/  BSSY B1, `(.L_x_41) ;  /* 0x000000b000017945 */ /* 0x000fe20003800000 */
[----:B------:R-:W-:Y:S02]  /*2680*/  IADD3.X R11, R13, R71, R15, P4, P5 ;  /* 0x000000470d0b7210 */ /* 0x000fe400027ea40f */
[----:B------:R2:W-:Y:S01]  /*2690*/  @!P0 STG.E.U8 desc[UR38][R6.64+0x1], R25 ;  /* 0x0000011906008986 */ /* 0x0005e2000c101126 */
[----:B------:R-:W-:Y:S02]  /*26a0*/  ISETP.GE.AND P0, PT, R73, 0xa, PT ;  /* 0x0000000a4900780c */ /* 0x000fe40003f06270 */
[C---:B------:R-:W-:Y:S02]  /*26b0*/  ISETP.LT.OR P2, PT, R72.reuse, 0x9, !P2 ;  /* 0x000000094800780c */ /* 0x040fe40005741670 */
[----:B------:R-:W-:-:S02]  /*26c0*/  ISETP.LT.OR P5, PT, R72, 0x1, !P1 ;  /* 0x000000014800780c */ /* 0x000fc40004fa1670 */
[----:B------:R-:W-:Y:S01]  /*26d0*/  ISETP.LT.OR P4, PT, R72, 0x1, !P0 ;  /* 0x000000014800780c */ /* 0x000fe20004781670 */
[----:B------:R-:W-:-:S12]  /*26e0*/  @P3 BRA `(.L_x_42) ;  /* 0x00000000000c3947 */ /* 0x000fd80003800000 */
[----:B------:R-:W1:Y:S02]  /*26f0*/  LDG.E.U8 R66, desc[UR38][R10.64] ;  /* 0x000000260a427981 */ /* 0x000e64000c1e1100 */
[----:B-1----:R-:W-:-:S05]  /*2700*/  PRMT R3, R66, 0x8880, RZ ;  /* 0x0000888042037816 */ /* 0x002fca00000000ff */
[----:B------:R-:W-:-:S07]  /*2710*/  IMAD R14, R3, R58, RZ ;  /* 0x0000003a030e7224 */ /* 0x000fce00078e02ff */
.L_x_42:
[----:B------:R-:W-:Y:S05]  /*2720*/  BSYNC B1 ;  /* 0x0000000000017941 */ /* 0x000fea0003800000 */
.L_x_41:
[----:B-1----:R-:W-:Y:S01]  /*2730*/  @!P3 IMAD R3, R26, R23, R14 ;  /* 0x000000171a03b224 */ /* 0x002fe200078e020e */
[----:B------:R-:W-:Y:S04]  /*2740*/  BSSY B1, `(.L_x_43) ;  /* 0x0000006000017945 */ /* 0x000fe80003800000 */
[----:B------:R1:W-:Y:S01]  /*2750*/  @!P3 STG.E.U8 desc[UR38][R4.64], R3 ;  /* 0x000000030400b986 */ /* 0x0003e2000c101126 */
[----:B------:R-:W-:Y:S05]  /*2760*/  @P2 BRA `(.L_x_44) ;  /* 0x00000000000c2947 */ /* 0x000fea0003800000 */
[----:B------:R-:W1:Y:S02]  /*2770*/  LDG.E.U8 R66, desc[UR38][R10.64+0x1] ;  /* 0x000001260a427981 */ /* 0x000e64000c1e1100 */
[----:B-1----:R-:W-:-:S05]  /*2780*/  PRMT R3, R66, 0x8880, RZ ;  /* 0x0000888042037816 */ /* 0x002fca00000000ff */
[----:B------:R-:W-:-:S07]  /*2790*/  IMAD R14, R3, R58, RZ ;  /* 0x0000003a030e7224 */ /* 0x000fce00078e02ff */
.L_x_44:
[----:B------:R-:W-:Y:S05]  /*27a0*/  BSYNC B1 ;  /* 0x0000000000017941 */ /* 0x000fea0003800000 */
.L_x_43:
[----:B------:R-:W-:Y:S01]  /*27b0*/  @!P2 IMAD R27, R27, R23, R14 ;  /* 0x000000171b1ba224 */ /* 0x000fe200078e020e */
[----:B------:R-:W-:Y:S04]  /*27c0*/  BSSY B1, `(.L_x_45) ;  /* 0x0000006000017945 */ /* 0x000fe80003800000 */
[----:B------:R3:W-:Y:S01]  /*27d0*/  @!P2 STG.E.U8 desc[UR38][R4.64+0x1], R27 ;  /* 0x0000011b0400a986 */ /* 0x0007e2000c101126 */
[----:B------:R-:W-:Y:S05]  /*27e0*/  @P5 BRA `(.L_x_46) ;  /* 0x00000000000c5947 */ /* 0x000fea0003800000 */
[----:B------:R-:W1:Y:S02]  /*27f0*/  LDG.E.U8 R66, desc[UR38][R8.64+0x8] ;  /* 0x0000082608427981 */ /* 0x000e64000c1e1100 */
[----:B-1----:R-:W-:-:S05]  /*2800*/  PRMT R3, R66, 0x8880, RZ ;  /* 0x0000888042037816 */ /* 0x002fca00000000ff */
[----:B------:R-:W-:-:S07]  /*2810*/  IMAD R14, R3, R58, RZ ;  /* 0x0000003a030e7224 */ /* 0x000fce00078e02ff */
.L_x_46:
[----:B------:R-:W-:Y:S05]  /*2820*/  BSYNC B1 ;  /* 0x0000000000017941 */ /* 0x000fea0003800000 */
.L_x_45:
[----:B-1----:R-:W-:Y:S01]  /*2830*/  @!P5 IMAD R3, R28, R23, R14 ;  /* 0x000000171c03d224 */ /* 0x002fe200078e020e */
[----:B------:R-:W-:Y:S04]  /*2840*/  BSSY B1, `(.L_x_47) ;  /* 0x0000006000017945 */ /* 0x000fe80003800000 */
[----:B------:R1:W-:Y:S01]  /*2850*/  @!P5 STG.E.U8 desc[UR38][R6.64+0x8], R3 ;  /* 0x000008030600d986 */ /* 0x0003e2000c101126 */
[----:B------:R-:W-:Y:S05]  /*2860*/  @P4 BRA `(.L_x_48) ;  /* 0x00000000000c4947 */ /* 0x000fea0003800000 */
[----:B------:R-:W1:Y:S02]  /*2870*/  LDG.E.U8 R66, desc[UR38][R8.64+0x9] ;  /* 0x0000092608427981 */ /* 0x000e64000c1e1100 */
[----:B-1----:R-:W-:-:S05]  /*2880*/  PRMT R3, R66, 0x8880, RZ ;  /* 0x0000888042037816 */ /* 0x002fca00000000ff */
[----:B------:R-:W-:-:S07]  /*2890*/  IMAD R14, R3, R58, RZ ;  /* 0x0000003a030e7224 */ /* 0x000fce00078e02ff */
.L_x_48:
[----:B------:R-:W-:Y:S05]  /*28a0*/  BSYNC B1 ;  /* 0x0000000000017941 */ /* 0x000fea0003800000 */
.L_x_47:
[C---:B------:R-:W-:Y:S01]  /*28b0*/  ISETP.LT.OR P1, PT, R72.reuse, 0x9, !P1 ;  /* 0x000000094800780c */ /* 0x040fe20004f21670 */
[----:B------:R-:W-:Y:S01]  /*28c0*/  @!P4 IMAD R29, R29, R23, R14 ;  /* 0x000000171d1dc224 */ /* 0x000fe200078e020e */
[C---:B------:R-:W-:Y:S01]  /*28d0*/  ISETP.GE.AND P3, PT, R73.reuse, 0x11, PT ;  /* 0x000000114900780c */ /* 0x040fe20003f66270 */
[----:B------:R-:W-:Y:S01]  /*28e0*/  BSSY B1, `(.L_x_49) ;  /* 0x000000a000017945 */ /* 0x000fe20003800000 */
[----:B------:R-:W-:Y:S02]  /*28f0*/  ISETP.GE.AND P2, PT, R73, 0x12, PT ;  /* 0x000000124900780c */ /* 0x000fe40003f46270 */
[----:B------:R4:W-:Y:S01]  /*2900*/  @!P4 STG.E.U8 desc[UR38][R6.64+0x9], R29 ;  /* 0x0000091d0600c986 */ /* 0x0009e2000c101126 */
[C---:B------:R-:W-:Y:S02]  /*2910*/  ISETP.LT.OR P0, PT, R72.reuse, 0x9, !P0 ;  /* 0x000000094800780c */ /* 0x040fe40004701670 */
[C---:B------:R-:W-:Y:S02]  /*2920*/  ISETP.LT.OR P5, PT, R72.reuse, 0x1, !P3 ;  /* 0x000000014800780c */ /* 0x040fe40005fa1670 */
[----:B------:R-:W-:-:S02]  /*2930*/  ISETP.LT.OR P4, PT, R72, 0x1, !P2 ;  /* 0x000000014800780c */ /* 0x000fc40005781670 */
[----:B------:R-:W-:Y:S11]  /*2940*/  @P1 BRA `(.L_x_50) ;  /* 0x00000000000c1947 */ /* 0x000ff60003800000 */
[----:B------:R-:W1:Y:S02]  /*2950*/  LDG.E.U8 R66, desc[UR38][R10.64+0x8] ;  /* 0x000008260a427981 */ /* 0x000e64000c1e1100 */
[----:B-1----:R-:W-:-:S05]  /*2960*/  PRMT R3, R66, 0x8880, RZ ;  /* 0x0000888042037816 */ /* 0x002fca00000000ff */
[----:B------:R-:W-:-:S07]  /*2970*/  IMAD R14, R3, R58, RZ ;  /* 0x0000003a030e7224 */ /* 0x000fce00078e02ff */
.L_x_50:
[----:B------:R-:W-:Y:S05]  /*2980*/  BSYNC B1 ;  /* 0x0000000000017941 */ /* 0x000fea0003800000 */
.L_x_49:
[----:B-1----:R-:W-:Y:S01]  /*2990*/  @!P1 IMAD R3, R30, R23, R14 ;  /* 0x000000171e039224 */ /* 0x002fe200078e020e */
[----:B------:R-:W-:Y:S04]  /*29a0*/  BSSY B1, `(.L_x_51) ;  /* 0x0000006000017945 */ /* 0x000fe80003800000 */
[----:B------:R1:W-:Y:S01]  /*29b0*/  @!P1 STG.E.U8 desc[UR38][R4.64+0x8], R3 ;  /* 0x0000080304009986 */ /* 0x0003e2000c101126 */
[----:B------:R-:W-:Y:S05]  /*29c0*/  @P0 BRA `(.L_x_52) ;  /* 0x00000000000c0947 */ /* 0x000fea0003800000 */
[----:B------:R-:W1:Y:S02]  /*29d0*/  LDG.E.U8 R66, desc[UR38][R10.64+0x9] ;  /* 0x000009260a427981 */ /* 0x000e64000c1e1100 */
[----:B-1----:R-:W-:-:S05]  /*29e0*/  PRMT R3, R66, 0x8880, RZ ;  /* 0x0000888042037816 */ /* 0x002fca00000000ff */
[----:B------:R-:W-:-:S07]  /*29f0*/  IMAD R14, R3, R58, RZ ;  /* 0x0000003a030e7224 */ /* 0x000fce00078e02ff */
.L_x_52:
[----:B------:R-:W-:Y:S05]  /*2a00*/  BSYNC B1 ;  /* 0x0000000000017941 */ /* 0x000fea0003800000 */
.L_x_51:
[----:B------:R-:W-:Y:S01]  /*2a10*/  @!P0 IMAD R31, R31, R23, R14 ;  /* 0x000000171f1f8224 */ /* 0x000fe200078e020e */
[----:B------:R-:W-:Y:S04]  /*2a20*/  BSSY B1, `(.L_x_53) ;  /* 0x0000006000017945 */ /* 0x000fe80003800000 */
[----:B------:R0:W-:Y:S01]  /*2a30*/  @!P0 STG.E.U8 desc[UR38][R4.64+0x9], R31 ;  /* 0x0000091f04008986 */ /* 0x0001e2000c101126 */
[----:B------:R-:W-:Y:S05]  /*2a40*/  @P5 BRA `(.L_x_54) ;  /* 0x00000000000c5947 */ /* 0x000fea0003800000 */
[----:B------:R-:W1:Y:S02]  /*2a50*/  LDG.E.U8 R66, desc[UR38][R8.64+0x10] ;  /* 0x0000102608427981 */ /* 0x000e64000c1e1100 */
[----:B-1----:R-:W-:-:S05]  /*2a60*/  PRMT R3, R66, 0x8880, RZ ;  /* 0x0000888042037816 */ /* 0x002fca00000000ff */
[----:B------:R-:W-:-:S07]  /*2a70*/  IMAD R14, R3, R58, RZ ;  /* 0x0000003a030e7224 */ /* 0x000fce00078e02ff */
.L_x_54:
[----:B------:R-:W-:Y:S05]  /*2a80*/  BSYNC B1 ;  /* 0x0000000000017941 */ /* 0x000fea0003800000 */
.L_x_53:
[----:B-1----:R-:W-:Y:S01]  /*2a90*/  @!P5 IMAD R3, R32, R23, R14 ;  /* 0x000000172003d224 */ /* 0x002fe200078e020e */
[----:B------:R-:W-:Y:S04]  /*2aa0*/  BSSY B1, `(.L_x_55) ;  /* 0x0000006000017945 */ /* 0x000fe80003800000 */
[----:B------:R1:W-:Y:S01]  /*2ab0*/  @!P5 STG.E.U8 desc[UR38][R6.64+0x10], R3 ;  /* 0x000010030600d986 */ /* 0x0003e2000c101126 */
[----:B------:R-:W-:Y:S05]  /*2ac0*/  @P4 BRA `(.L_x_56) ;  /* 0x00000000000c4947 */ /* 0x000fea0003800000 */
[----:B------:R-:W1:Y:S02]  /*2ad0*/  LDG.E.U8 R66, desc[UR38][R8.64+0x11] ;  /* 0x0000112608427981 */ /* 0x000e64000c1e1100 */
[----:B-1----:R-:W-:-:S05]  /*2ae0*/  PRMT R3, R66, 0x8880, RZ ;  /* 0x0000888042037816 */ /* 0x002fca00000000ff */
[----:B------:R-:W-:-:S07]  /*2af0*/  IMAD R14, R3, R58, RZ ;  /* 0x0000003a030e7224 */ /* 0x000fce00078e02ff */
.L_x_56:
[----:B------:R-:W-:Y:S05]  /*2b00*/  BSYNC B1 ;  /* 0x0000000000017941 */ /* 0x000fea0003800000 */
.L_x_55:
        /* <DEDUP_REMOVED lines=13> */
.L_x_58:
[----:B------:R-:W-:Y:S05]  /*2be0*/  BSYNC B1 ;  /* 0x0000000000017941 */ /* 0x000fea0003800000 */
.L_x_57:
[----:B-1----:R-:W-:Y:S01]  /*2bf0*/  @!P3 IMAD R3, R34, R23, R14 ;  /* 0x000000172203b224 */ /* 0x002fe200078e020e */
[----:B------:R-:W-:Y:S04]  /*2c00*/  BSSY B1, `(.L_x_59) ;  /* 0x0000006000017945 */ /* 0x000fe80003800000 */
[----:B------:R1:W-:Y:S01]  /*2c10*/  @!P3 STG.E.U8 desc[UR38][R4.64+0x10], R3 ;  /* 0x000010030400b986 */ /* 0x0003e2000c101126 */
[----:B------:R-:W-:Y:S05]  /*2c20*/  @P2 BRA `(.L_x_60) ;  /* 0x00000000000c2947 */ /* 0x000fea0003800000 */
[----:B------:R-:W1:Y:S02]  /*2c30*/  LDG.E.U8 R66, desc[UR38][R10.64+0x11] ;  /* 0x000011260a427981 */ /* 0x000e64000c1e1100 */
[----:B-1----:R-:W-:-:S05]  /*2c40*/  PRMT R3, R66, 0x8880, RZ ;  /* 0x0000888042037816 */ /* 0x002fca00000000ff */
[----:B------:R-:W-:-:S07]  /*2c50*/  IMAD R14, R3, R58, RZ ;  /* 0x0000003a030e7224 */ /* 0x000fce00078e02ff */
.L_x_60:
[----:B------:R-:W-:Y:S05]  /*2c60*/  BSYNC B1 ;  /* 0x0000000000017941 */ /* 0x000fea0003800000 */
.L_x_59:
[----:B------:R-:W-:Y:S01]  /*2c70*/  @!P2 IMAD R35, R35, R23, R14 ;  /* 0x000000172323a224 */ /* 0x000fe200078e020e */
[----:B------:R-:W-:Y:S04]  /*2c80*/  BSSY B1, `(.L_x_61) ;  /* 0x0000006000017945 */ /* 0x000fe80003800000 */
[----:B------:R0:W-:Y:S01]  /*2c90*/  @!P2 STG.E.U8 desc[UR38][R4.64+0x11], R35 ;  /* 0x000011230400a986 */ /* 0x0001e2000c101126 */
[----:B------:R-:W-:Y:S05]  /*2ca0*/  @P5 BRA `(.L_x_62) ;  /* 0x00000000000c5947 */ /* 0x000fea0003800000 */
[----:B------:R-:W1:Y:S02]  /*2cb0*/  LDG.E.U8 R66, desc[UR38][R8.64+0x18] ;  /* 0x0000182608427981 */ /* 0x000e64000c1e1100 */
[----:B-1----:R-:W-:-:S05]  /*2cc0*/  PRMT R3, R66, 0x8880, RZ ;  /* 0x0000888042037816 */ /* 0x002fca00000000ff */
[----:B------:R-:W-:-:S07]  /*2cd0*/  IMAD R14, R3, R58, RZ ;  /* 0x0000003a030e7224 */ /* 0x000fce00078e02ff */
.L_x_62:
[----:B------:R-:W-:Y:S05]  /*2ce0*/  BSYNC B1 ;  /* 0x0000000000017941 */ /* 0x000fea0003800000 */
.L_x_61:
[----:B-1----:R-:W-:Y:S01]  /*2cf0*/  @!P5 IMAD R3, R36, R23, R14 ;  /* 0x000000172403d224 */ /* 0x002fe200078e020e */
[----:B------:R-:W-:Y:S04]  /*2d00*/  BSSY B1, `(.L_x_63) ;  /* 0x0000006000017945 */ /* 0x000fe80003800000 */
[----:B------:R1:W-:Y:S01]  /*2d10*/  @!P5 STG.E.U8 desc[UR38][R6.64+0x18], R3 ;  /* 0x000018030600d986 */ /* 0x0003e2000c101126 */
[----:B------:R-:W-:Y:S05]  /*2d20*/  @P4 BRA `(.L_x_64) ;  /* 0x00000000000c4947 */ /* 0x000fea0003800000 */
[----:B------:R-:W1:Y:S02]  /*2d30*/  LDG.E.U8 R66, desc[UR38][R8.64+0x19] ;  /* 0x0000192608427981 */ /* 0x000e64000c1e1100 */
[----:B-1----:R-:W-:-:S05]  /*2d40*/  PRMT R3, R66, 0x8880, RZ ;  /* 0x0000888042037816 */ /* 0x002fca00000000ff */
[----:B------:R-:W-:-:S07]  /*2d50*/  IMAD R14, R3, R58, RZ ;  /* 0x0000003a030e7224 */ /* 0x000fce00078e02ff */
.L_x_64:
[----:B------:R-:W-:Y:S05]  /*2d60*/  BSYNC B1 ;  /* 0x0000000000017941 */ /* 0x000fea0003800000 */
.L_x_63:
        /* <DEDUP_REMOVED lines=13> */
.L_x_66:
[----:B------:R-:W-:Y:S05]  /*2e40*/  BSYNC B1 ;  /* 0x0000000000017941 */ /* 0x000fea0003800000 */
.L_x_65:
[----:B-1----:R-:W-:Y:S01]  /*2e50*/  @!P1 IMAD R3, R38, R23, R14 ;  /* 0x0000001726039224 */ /* 0x002fe200078e020e */
[----:B------:R-:W-:Y:S04]  /*2e60*/  BSSY B1, `(.L_x_67) ;  /* 0x0000006000017945 */ /* 0x000fe80003800000 */
[----:B------:R1:W-:Y:S01]  /*2e70*/  @!P1 STG.E.U8 desc[UR38][R4.64+0x18], R3 ;  /* 0x0000180304009986 */ /* 0x0003e2000c101126 */
[----:B------:R-:W-:Y:S05]  /*2e80*/  @P4 BRA `(.L_x_68) ;  /* 0x00000000000c4947 */ /* 0x000fea0003800000 */
[----:B------:R-:W1:Y:S02]  /*2e90*/  LDG.E.U8 R66, desc[UR38][R10.64+0x19] ;  /* 0x000019260a427981 */ /* 0x000e64000c1e1100 */
[----:B-1----:R-:W-:-:S05]  /*2ea0*/  PRMT R3, R66, 0x8880, RZ ;  /* 0x0000888042037816 */ /* 0x002fca00000000ff */
[----:B------:R-:W-:-:S07]  /*2eb0*/  IMAD R14, R3, R58, RZ ;  /* 0x0000003a030e7224 */ /* 0x000fce00078e02ff */
.L_x_68:
[----:B------:R-:W-:Y:S05]  /*2ec0*/  BSYNC B1 ;  /* 0x0000000000017941 */ /* 0x000fea0003800000 */
.L_x_67:
[----:B------:R-:W-:Y:S01]  /*2ed0*/  @!P4 IMAD R39, R39, R23, R14 ;  /* 0x000000172727c224 */ /* 0x000fe200078e020e */
[----:B------:R-:W-:Y:S04]  /*2ee0*/  BSSY B1, `(.L_x_69) ;  /* 0x0000006000017945 */ /* 0x000fe80003800000 */
[----:B------:R0:W-:Y:S01]  /*2ef0*/  @!P4 STG.E.U8 desc[UR38][R4.64+0x19], R39 ;  /* 0x000019270400c986 */ /* 0x0001e2000c101126 */
[----:B------:R-:W-:Y:S05]  /*2f00*/  @P5 BRA `(.L_x_70) ;  /* 0x00000000000c5947 */ /* 0x000fea0003800000 */
[----:B------:R-:W1:Y:S02]  /*2f10*/  LDG.E.U8 R66, desc[UR38][R8.64+0x20] ;  /* 0x0000202608427981 */ /* 0x000e64000c1e1100 */
[----:B-1----:R-:W-:-:S05]  /*2f20*/  PRMT R3, R66, 0x8880, RZ ;  /* 0x0000888042037816 */ /* 0x002fca00000000ff */
[----:B------:R-:W-:-:S07]  /*2f30*/  IMAD R14, R3, R58, RZ ;  /* 0x0000003a030e7224 */ /* 0x000fce00078e02ff */
.L_x_70:
[----:B------:R-:W-:Y:S05]  /*2f40*/  BSYNC B1 ;  /* 0x0000000000017941 */ /* 0x000fea0003800000 */
.L_x_69:
[----:B-1----:R-:W-:Y:S01]  /*2f50*/  @!P5 IMAD R3, R40, R23, R14 ;  /* 0x000000172803d224 */ /* 0x002fe200078e020e */
[----:B------:R-:W-:Y:S04]  /*2f60*/  BSSY B1, `(.L_x_71) ;  /* 0x0000006000017945 */ /* 0x000fe80003800000 */
[----:B------:R1:W-:Y:S01]  /*2f70*/  @!P5 STG.E.U8 desc[UR38][R6.64+0x20], R3 ;  /* 0x000020030600d986 */ /* 0x0003e2000c101126 */
[----:B------:R-:W-:Y:S05]  /*2f80*/  @P0 BRA `(.L_x_72) ;  /* 0x00000000000c0947 */ /* 0x000fea0003800000 */
[----:B------:R-:W1:Y:S02]  /*2f90*/  LDG.E.U8 R66, desc[UR38][R8.64+0x21] ;  /* 0x0000212608427981 */ /* 0x000e64000c1e1100 */
[----:B-1----:R-:W-:-:S05]  /*2fa0*/  PRMT R3, R66, 0x8880, RZ ;  /* 0x0000888042037816 */ /* 0x002fca00000000ff */
[----:B------:R-:W-:-:S07]  /*2fb0*/  IMAD R14, R3, R58, RZ ;  /* 0x0000003a030e7224 */ /* 0x000fce00078e02ff */
.L_x_72:
[----:B------:R-:W-:Y:S05]  /*2fc0*/  BSYNC B1 ;  /* 0x0000000000017941 */ /* 0x000fea0003800000 */
.L_x_71:
        /* <DEDUP_REMOVED lines=13> */
.L_x_74:
[----:B------:R-:W-:Y:S05]  /*30a0*/  BSYNC B1 ;  /* 0x0000000000017941 */ /* 0x000fea0003800000 */
.L_x_73:
[----:B-1----:R-:W-:Y:S01]  /*30b0*/  @!P3 IMAD R3, R42, R23, R14 ;  /* 0x000000172a03b224 */ /* 0x002fe200078e020e */
[----:B------:R-:W-:Y:S04]  /*30c0*/  BSSY B1, `(.L_x_75) ;  /* 0x0000006000017945 */ /* 0x000fe80003800000 */
[----:B------:R1:W-:Y:S01]  /*30d0*/  @!P3 STG.E.U8 desc[UR38][R4.64+0x20], R3 ;  /* 0x000020030400b986 */ /* 0x0003e2000c101126 */
[----:B------:R-:W-:Y:S05]  /*30e0*/  @P2 BRA `(.L_x_76) ;  /* 0x00000000000c2947 */ /* 0x000fea0003800000 */
[----:B------:R-:W1:Y:S02]  /*30f0*/  LDG.E.U8 R66, desc[UR38][R10.64+0x21] ;  /* 0x000021260a427981 */ /* 0x000e64000c1e1100 */
[----:B-1----:R-:W-:-:S05]  /*3100*/  PRMT R3, R66, 0x8880, RZ ;  /* 0x0000888042037816 */ /* 0x002fca00000000ff */
[----:B------:R-:W-:-:S07]  /*3110*/  IMAD R14, R3, R58, RZ ;  /* 0x0000003a030e7224 */ /* 0x000fce00078e02ff */
.L_x_76:
[----:B------:R-:W-:Y:S05]  /*3120*/  BSYNC B1 ;  /* 0x0000000000017941 */ /* 0x000fea0003800000 */
.L_x_75:
[----:B------:R-:W-:Y:S01]  /*3130*/  @!P2 IMAD R43, R43, R23, R14 ;  /* 0x000000172b2ba224 */ /* 0x000fe200078e020e */
[----:B------:R-:W-:Y:S04]  /*3140*/  BSSY B1, `(.L_x_77) ;  /* 0x0000006000017945 */ /* 0x000fe80003800000 */
[----:B------:R0:W-:Y:S01]  /*3150*/  @!P2 STG.E.U8 desc[UR38][R4.64+0x21], R43 ;  /* 0x0000212b0400a986 */ /* 0x0001e2000c101126 */
[----:B------:R-:W-:Y:S05]  /*3160*/  @P0 BRA `(.L_x_78) ;  /* 0x00000000000c0947 */ /* 0x000fea0003800000 */
[----:B------:R-:W1:Y:S02]  /*3170*/  LDG.E.U8 R66, desc[UR38][R8.64+0x28] ;  /* 0x0000282608427981 */ /* 0x000e64000c1e1100 */
[----:B-1----:R-:W-:-:S05]  /*3180*/  PRMT R3, R66, 0x8880, RZ ;  /* 0x0000888042037816 */ /* 0x002fca00000000ff */
[----:B------:R-:W-:-:S07]  /*3190*/  IMAD R14, R3, R58, RZ ;  /* 0x0000003a030e7224 */ /* 0x000fce00078e02ff */
.L_x_78:
[----:B------:R-:W-:Y:S05]  /*31a0*/  BSYNC B1 ;  /* 0x0000000000017941 */ /* 0x000fea0003800000 */
.L_x_77:
[----:B-1----:R-:W-:Y:S01]  /*31b0*/  @!P0 IMAD R3, R44, R23, R14 ;  /* 0x000000172c038224 */ /* 0x002fe200078e020e */
[----:B------:R-:W-:Y:S04]  /*31c0*/  BSSY B1, `(.L_x_79) ;  /* 0x0000006000017945 */ /* 0x000fe80003800000 */
[----:B------:R1:W-:Y:S01]  /*31d0*/  @!P0 STG.E.U8 desc[UR38][R6.64+0x28], R3 ;  /* 0x0000280306008986 */ /* 0x0003e2000c101126 */
[----:B------:R-:W-:Y:S05]  /*31e0*/  @P5 BRA `(.L_x_80) ;  /* 0x00000000000c5947 */ /* 0x000fea0003800000 */
[----:B------:R-:W1:Y:S02]  /*31f0*/  LDG.E.U8 R66, desc[UR38][R8.64+0x29] ;  /* 0x0000292608427981 */ /* 0x000e64000c1e1100 */
[----:B-1----:R-:W-:-:S05]  /*3200*/  PRMT R3, R66, 0x8880, RZ ;  /* 0x0000888042037816 */ /* 0x002fca00000000ff */
[----:B------:R-:W-:-:S07]  /*3210*/  IMAD R14, R3, R58, RZ ;  /* 0x0000003a030e7224 */ /* 0x000fce00078e02ff */
.L_x_80:
[----:B------:R-:W-:Y:S05]  /*3220*/  BSYNC B1 ;  /* 0x0000000000017941 */ /* 0x000fea0003800000 */
.L_x_79:
        /* <DEDUP_REMOVED lines=13> */
.L_x_82:
[----:B------:R-:W-:Y:S05]  /*3300*/  BSYNC B1 ;  /* 0x0000000000017941 */ /* 0x000fea0003800000 */
.L_x_81:
[----:B-1----:R-:W-:Y:S01]  /*3310*/  @!P4 IMAD R3, R46, R23, R14 ;  /* 0x000000172e03c224 */ /* 0x002fe200078e020e */
[----:B------:R-:W-:Y:S04]  /*3320*/  BSSY B1, `(.L_x_83) ;  /* 0x0000006000017945 */ /* 0x000fe80003800000 */
[----:B------:R1:W-:Y:S01]  /*3330*/  @!P4 STG.E.U8 desc[UR38][R4.64+0x28], R3 ;  /* 0x000028030400c986 */ /* 0x0003e2000c101126 */
[----:B------:R-:W-:Y:S05]  /*3340*/  @P1 BRA `(.L_x_84) ;  /* 0x00000000000c1947 */ /* 0x000fea0003800000 */
[----:B------:R-:W1:Y:S02]  /*3350*/  LDG.E.U8 R66, desc[UR38][R10.64+0x29] ;  /* 0x000029260a427981 */ /* 0x000e64000c1e1100 */
[----:B-1----:R-:W-:-:S05]  /*3360*/  PRMT R3, R66, 0x8880, RZ ;  /* 0x0000888042037816 */ /* 0x002fca00000000ff */
[----:B------:R-:W-:-:S07]  /*3370*/  IMAD R14, R3, R58, RZ ;  /* 0x0000003a030e7224 */ /* 0x000fce00078e02ff */
.L_x_84:
[----:B------:R-:W-:Y:S05]  /*3380*/  BSYNC B1 ;  /* 0x0000000000017941 */ /* 0x000fea0003800000 */
.L_x_83:
[----:B------:R-:W-:Y:S01]  /*3390*/  @!P1 IMAD R47, R47, R23, R14 ;  /* 0x000000172f2f9224 */ /* 0x000fe200078e020e */
[----:B------:R-:W-:Y:S04]  /*33a0*/  BSSY B1, `(.L_x_85) ;  /* 0x0000006000017945 */ /* 0x000fe80003800000 */
[----:B------:R0:W-:Y:S01]  /*33b0*/  @!P1 STG.E.U8 desc[UR38][R4.64+0x29], R47 ;  /* 0x0000292f04009986 */ /* 0x0001e2000c101126 */
[----:B------:R-:W-:Y:S05]  /*33c0*/  @P3 BRA `(.L_x_86) ;  /* 0x00000000000c3947 */ /* 0x000fea0003800000 */
[----:B------:R-:W1:Y:S02]  /*33d0*/  LDG.E.U8 R66, desc[UR38][R8.64+0x30] ;  /* 0x0000302608427981 */ /* 0x000e64000c1e1100 */
[----:B-1----:R-:W-:-:S05]  /*33e0*/  PRMT R3, R66, 0x8880, RZ ;  /* 0x0000888042037816 */ /* 0x002fca00000000ff */
[----:B------:R-:W-:-:S07]  /*33f0*/  IMAD R14, R3, R58, RZ ;  /* 0x0000003a030e7224 */ /* 0x000fce00078e02ff */
.L_x_86:
[----:B------:R-:W-:Y:S05]  /*3400*/  BSYNC B1 ;  /* 0x0000000000017941 */ /* 0x000fea0003800000 */
.L_x_85:
[----:B-1----:R-:W-:Y:S01]  /*3410*/  @!P3 IMAD R3, R48, R23, R14 ;  /* 0x000000173003b224 */ /* 0x002fe200078e020e */
[----:B------:R-:W-:Y:S04]  /*3420*/  BSSY B1, `(.L_x_87) ;  /* 0x0000006000017945 */ /* 0x000fe80003800000 */
[----:B------:R1:W-:Y:S01]  /*3430*/  @!P3 STG.E.U8 desc[UR38][R6.64+0x30], R3 ;  /* 0x000030030600b986 */ /* 0x0003e2000c101126 */
[----:B------:R-:W-:Y:S05]  /*3440*/  @P5 BRA `(.L_x_88) ;  /* 0x00000000000c5947 */ /* 0x000fea0003800000 */
[----:B------:R-:W1:Y:S02]  /*3450*/  LDG.E.U8 R66, desc[UR38][R8.64+0x31] ;  /* 0x0000312608427981 */ /* 0x000e64000c1e1100 */
[----:B-1----:R-:W-:-:S05]  /*3460*/  PRMT R3, R66, 0x8880, RZ ;  /* 0x0000888042037816 */ /* 0x002fca00000000ff */
[----:B------:R-:W-:-:S07]  /*3470*/  IMAD R14, R3, R58, RZ ;  /* 0x0000003a030e7224 */ /* 0x000fce00078e02ff */
.L_x_88:
[----:B------:R-:W-:Y:S05]  /*3480*/  BSYNC B1 ;  /* 0x0000000000017941 */ /* 0x000fea0003800000 */
.L_x_87:
        /* <DEDUP_REMOVED lines=9> */
[----:B------:R-:W-:Y:S01]  /*3520*/  ISETP.LT.OR P3, PT, R72, 0x9, !P3 ;  /* 0x000000094800780c */ /* 0x000fe20005f61670 */
[----:B------:R-:W-:-:S12]  /*3530*/  @P2 BRA `(.L_x_90) ;  /* 0x00000000000c2947 */ /* 0x000fd80003800000 */
[----:B------:R-:W1:Y:S02]  /*3540*/  LDG.E.U8 R66, desc[UR38][R10.64+0x30] ;  /* 0x000030260a427981 */ /* 0x000e64000c1e1100 */
[----:B-1----:R-:W-:-:S05]  /*3550*/  PRMT R3, R66, 0x8880, RZ ;  /* 0x0000888042037816 */ /* 0x002fca00000000ff */
[----:B------:R-:W-:-:S07]  /*3560*/  IMAD R14, R3, R58, RZ ;  /* 0x0000003a030e7224 */ /* 0x000fce00078e02ff */
.L_x_90:
[----:B------:R-:W-:Y:S05]  /*3570*/  BSYNC B1 ;  /* 0x0000000000017941 */ /* 0x000fea0003800000 */
.L_x_89:
[----:B-1----:R-:W-:Y:S01]  /*3580*/  @!P2 IMAD R3, R50, R23, R14 ;  /* 0x000000173203a224 */ /* 0x002fe200078e020e */
[----:B------:R-:W-:Y:S04]  /*3590*/  BSSY B1, `(.L_x_91) ;  /* 0x0000006000017945 */ /* 0x000fe80003800000 */
[----:B------:R1:W-:Y:S01]  /*35a0*/  @!P2 STG.E.U8 desc[UR38][R4.64+0x30], R3 ;  /* 0x000030030400a986 */ /* 0x0003e2000c101126 */
[----:B------:R-:W-:Y:S05]  /*35b0*/  @P0 BRA `(.L_x_92) ;  /* 0x00000000000c0947 */ /* 0x000fea0003800000 */
[----:B------:R-:W1:Y:S02]  /*35c0*/  LDG.E.U8 R66, desc[UR38][R10.64+0x31] ;  /* 0x000031260a427981 */ /* 0x000e64000c1e1100 */
[----:B-1----:R-:W-:-:S05]  /*35d0*/  PRMT R3, R66, 0x8880, RZ ;  /* 0x0000888042037816 */ /* 0x002fca00000000ff */
[----:B------:R-:W-:-:S07]  /*35e0*/  IMAD R14, R3, R58, RZ ;  /* 0x0000003a030e7224 */ /* 0x000fce00078e02ff */
.L_x_92:
[----:B------:R-:W-:Y:S05]  /*35f0*/  BSYNC B1 ;  /* 0x0000000000017941 */ /* 0x000fea0003800000 */
.L_x_91:
[----:B------:R-:W-:Y:S01]  /*3600*/  @!P0 IMAD R51, R51, R23, R14 ;  /* 0x0000001733338224 */ /* 0x000fe200078e020e */
[----:B------:R-:W-:Y:S04]  /*3610*/  BSSY B1, `(.L_x_93) ;  /* 0x0000006000017945 */ /* 0x000fe80003800000 */
[----:B------:R0:W-:Y:S01]  /*3620*/  @!P0 STG.E.U8 desc[UR38][R4.64+0x31], R51 ;  /* 0x0000313304008986 */ /* 0x0001e2000c101126 */
[----:B------:R-:W-:Y:S05]  /*3630*/  @P5 BRA `(.L_x_94) ;  /* 0x00000000000c5947 */ /* 0x000fea0003800000 */
[----:B------:R-:W1:Y:S02]  /*3640*/  LDG.E.U8 R66, desc[UR38][R8.64+0x38] ;  /* 0x0000382608427981 */ /* 0x000e64000c1e1100 */
[----:B-1----:R-:W-:-:S05]  /*3650*/  PRMT R3, R66, 0x8880, RZ ;  /* 0x0000888042037816 */ /* 0x002fca00000000ff */
[----:B------:R-:W-:-:S07]  /*3660*/  IMAD R14, R3, R58, RZ ;  /* 0x0000003a030e7224 */ /* 0x000fce00078e02ff */
.L_x_94:
[----:B------:R-:W-:Y:S05]  /*3670*/  BSYNC B1 ;  /* 0x0000000000017941 */ /* 0x000fea0003800000 */
.L_x_93:
[----:B-1----:R-:W-:Y:S01]  /*3680*/  @!P5 IMAD R3, R52, R23, R14 ;  /* 0x000000173403d224 */ /* 0x002fe200078e020e */
[----:B------:R-:W-:Y:S04]  /*3690*/  BSSY B1, `(.L_x_95) ;  /* 0x0000006000017945 */ /* 0x000fe80003800000 */
[----:B------:R1:W-:Y:S01]  /*36a0*/  @!P5 STG.E.U8 desc[UR38][R6.64+0x38], R3 ;  /* 0x000038030600d986 */ /* 0x0003e2000c101126 */
[----:B------:R-:W-:Y:S05]  /*36b0*/  @P4 BRA `(.L_x_96) ;  /* 0x00000000000c4947 */ /* 0x000fea0003800000 */
[----:B------:R-:W1:Y:S02]  /*36c0*/  LDG.E.U8 R66, desc[UR38][R8.64+0x39] ;  /* 0x0000392608427981 */ /* 0x000e64000c1e1100 */
[----:B-1----:R-:W-:-:S05]  /*36d0*/  PRMT R3, R66, 0x8880, RZ ;  /* 0x0000888042037816 */ /* 0x002fca00000000ff */
[----:B------:R-:W-:-:S07]  /*36e0*/  IMAD R14, R3, R58, RZ ;  /* 0x0000003a030e7224 */ /* 0x000fce00078e02ff */
.L_x_96:
[----:B------:R-:W-:Y:S05]  /*36f0*/  BSYNC B1 ;  /* 0x0000000000017941 */ /* 0x000fea0003800000 */
.L_x_95:
[----:B------:R-:W-:Y:S01]  /*3700*/  @!P4 IMAD R53, R53, R23, R14 ;  /* 0x000000173535c224 */ /* 0x000fe200078e020e */
[----:B------:R-:W-:Y:S04]  /*3710*/  BSSY B1, `(.L_x_97) ;  /* 0x0000006000017945 */ /* 0x000fe80003800000 */
[----:B------:R0:W-:Y:S01]  /*3720*/  @!P4 STG.E.U8 desc[UR38][R6.64+0x39], R53 ;  /* 0x000039350600c986 */ /* 0x0001e2000c101126 */
[----:B------:R-:W-:Y:S05]  /*3730*/  @P3 BRA `(.L_x_98) ;  /* 0x00000000000c3947 */ /* 0x000fea0003800000 */
[----:B------:R-:W1:Y:S02]  /*3740*/  LDG.E.U8 R66, desc[UR38][R10.64+0x38] ;  /* 0x000038260a427981 */ /* 0x000e64000c1e1100 */
[----:B-1----:R-:W-:-:S05]  /*3750*/  PRMT R3, R66, 0x8880, RZ ;  /* 0x0000888042037816 */ /* 0x002fca00000000ff */
[----:B------:R-:W-:-:S07]  /*3760*/  IMAD R14, R3, R58, RZ ;  /* 0x0000003a030e7224 */ /* 0x000fce00078e02ff */
.L_x_98:
[----:B------:R-:W-:Y:S05]  /*3770*/  BSYNC B1 ;  /* 0x0000000000017941 */ /* 0x000fea0003800000 */
.L_x_97:
[----:B-1----:R-:W-:Y:S01]  /*3780*/  @!P3 IMAD R3, R54, R23, R14 ;  /* 0x000000173603b224 */ /* 0x002fe200078e020e */
[----:B------:R-:W-:Y:S01]  /*3790*/  ISETP.LT.OR P1, PT, R72, 0x9, !P1 ;  /* 0x000000094800780c */ /* 0x000fe20004f21670 */
[----:B------:R-:W-:Y:S03]  /*37a0*/  BSSY B1, `(.L_x_99) ;  /* 0x0000006000017945 */ /* 0x000fe60003800000 */
[----:B------:R1:W-:Y:S09]  /*37b0*/  @!P3 STG.E.U8 desc[UR38][R4.64+0x38], R3 ;  /* 0x000038030400b986 */ /* 0x0003f2000c101126 */
[----:B------:R-:W-:Y:S05]  /*37c0*/  @P1 BRA `(.L_x_100) ;  /* 0x00000000000c1947 */ /* 0x000fea0003800000 */
[----:B------:R-:W1:Y:S02]  /*37d0*/  LDG.E.U8 R66, desc[UR38][R10.64+0x39] ;  /* 0x000039260a427981 */ /* 0x000e64000c1e1100 */
[----:B-1----:R-:W-:-:S05]  /*37e0*/  PRMT R3, R66, 0x8880, RZ ;  /* 0x0000888042037816 */ /* 0x002fca00000000ff */
[----:B------:R-:W-:-:S07]  /*37f0*/  IMAD R14, R3, R58, RZ ;  /* 0x0000003a030e7224 */ /* 0x000fce00078e02ff */
.L_x_100:
[----:B------:R-:W-:Y:S05]  /*3800*/  BSYNC B1 ;  /* 0x0000000000017941 */ /* 0x000fea0003800000 */
.L_x_99:
[----:B------:R-:W-:Y:S01]  /*3810*/  IMAD R55, R55, R23, R14 ;  /* 0x0000001737377224 */ /* 0x000fe200078e020e */
[----:B------:R-:W-:Y:S06]  /*3820*/  @P1 BRA `(.L_x_101) ;  /* 0x0000000400c81947 */ /* 0x000fec0003800000 */
[----:B------:R0:W-:Y:S01]  /*3830*/  STG.E.U8 desc[UR38][R4.64+0x39], R55 ;  /* 0x0000393704007986 */ /* 0x0001e2000c101126 */
[----:B------:R-:W-:Y:S05]  /*3840*/  BRA `(.L_x_101) ;  /* 0x0000000400c07947 */ /* 0x000fea0003800000 */
.L_x_36:
[C---:B------:R-:W-:Y:S02]  /*3850*/  ISETP.GE.AND P1, PT, R73.reuse, 0x1, PT ;  /* 0x000000014900780c */ /* 0x040fe40003f26270 */
[----:B------:R-:W-:Y:S02]  /*3860*/  ISETP.GE.AND P0, PT, R73, 0x2, PT ;  /* 0x000000024900780c */ /* 0x000fe40003f06270 */
[C---:B------:R-:W-:Y:S02]  /*3870*/  ISETP.LT.OR P4, PT, R72.reuse, 0x1, !P1 ;  /* 0x000000014800780c */ /* 0x040fe40004f81670 */
[C---:B------:R-:W-:Y:S02]  /*3880*/  ISETP.LT.OR P5, PT, R72.reuse, 0x1, !P0 ;  /* 0x000000014800780c */ /* 0x040fe400047a1670 */
[C---:B------:R-:W-:Y:S02]  /*3890*/  ISETP.LT.OR P1, PT, R72.reuse, 0x9, !P1 ;  /* 0x000000094800780c */ /* 0x040fe40004f21670 */
[----:B------:R-:W-:-:S02]  /*38a0*/  ISETP.LT.OR P0, PT, R72, 0x9, !P0 ;  /* 0x000000094800780c */ /* 0x000fc40004701670 */
[C---:B------:R-:W-:Y:S02]  /*38b0*/  ISETP.GE.AND P3, PT, R73.reuse, 0x9, PT ;  /* 0x000000094900780c */ /* 0x040fe40003f66270 */
[----:B------:R-:W-:-:S03]  /*38c0*/  ISETP.GE.AND P2, PT, R73, 0xa, PT ;  /* 0x0000000a4900780c */ /* 0x000fc60003f46270 */
[-C--:B------:R-:W-:Y:S02]  /*38d0*/  @!P4 IMAD R3, R24, R23.reuse, RZ ;  /* 0x000000171803c224 */ /* 0x080fe400078e02ff */
[-C--:B------:R-:W-:Y:S02]  /*38e0*/  @!P5 IMAD R25, R25, R23.reuse, RZ ;  /* 0x000000171919d224 */ /* 0x080fe400078e02ff */
[-C--:B------:R-:W-:Y:S01]  /*38f0*/  @!P1 IMAD R9, R26, R23.reuse, RZ ;  /* 0x000000171a099224 */ /* 0x080fe200078e02ff */
[----:B------:R0:W-:Y:S01]  /*3900*/  @!P4 STG.E.U8 desc[UR38][R6.64], R3 ;  /* 0x000000030600c986 */ /* 0x0001e2000c101126 */
[C---:B------:R-:W-:Y:S01]  /*3910*/  ISETP.LT.OR P4, PT, R72.reuse, 0x1, !P3 ;  /* 0x000000014800780c */ /* 0x040fe20005f81670 */
[----:B------:R-:W-:Y:S02]  /*3920*/  @!P0 IMAD R27, R27, R23, RZ ;  /* 0x000000171b1b8224 */ /* 0x000fe400078e02ff */
[----:B------:R-:W-:Y:S01]  /*3930*/  @!P5 STG.E.U8 desc[UR38][R6.64+0x1], R25 ;  /* 0x000001190600d986 */ /* 0x000fe2000c101126 */
[----:B------:R-:W-:-:S02]  /*3940*/  ISETP.LT.OR P5, PT, R72, 0x1, !P2 ;  /* 0x000000014800780c */ /* 0x000fc400057a1670 */
[C---:B------:R-:W-:Y:S01]  /*3950*/  ISETP.LT.OR P2, PT, R72.reuse, 0x9, !P2 ;  /* 0x000000094800780c */ /* 0x040fe20005741670 */
[----:B------:R1:W-:Y:S01]  /*3960*/  @!P1 STG.E.U8 desc[UR38][R4.64], R9 ;  /* 0x0000000904009986 */ /* 0x0003e2000c101126 */
[----:B------:R-:W-:Y:S02]  /*3970*/  ISETP.LT.OR P1, PT, R72, 0x9, !P3 ;  /* 0x000000094800780c */ /* 0x000fe40005f21670 */
[C---:B------:R-:W-:Y:S01]  /*3980*/  ISETP.GE.AND P3, PT, R73.reuse, 0x11, PT ;  /* 0x000000114900780c */ /* 0x040fe20003f66270 */
[----:B------:R-:W-:Y:S01]  /*3990*/  @!P0 STG.E.U8 desc[UR38][R4.64+0x1], R27 ;  /* 0x0000011b04008986 */ /* 0x000fe2000c101126 */
[----:B------:R-:W-:Y:S01]  /*39a0*/  ISETP.GE.AND P0, PT, R73, 0x12, PT ;  /* 0x000000124900780c */ /* 0x000fe20003f06270 */
[----:B------:R-:W-:-:S04]  /*39b0*/  @!P4 IMAD R11, R28, R23, RZ ;  /* 0x000000171c0bc224 */ /* 0x000fc800078e02ff */
[-C--:B------:R-:W-:Y:S01]  /*39c0*/  @!P5 IMAD R29, R29, R23.reuse, RZ ;  /* 0x000000171d1dd224 */ /* 0x080fe200078e02ff */
[----:B------:R-:W-:Y:S01]  /*39d0*/  @!P4 STG.E.U8 desc[UR38][R6.64+0x8], R11 ;  /* 0x0000080b0600c986 */ /* 0x000fe2000c101126 */
[C---:B------:R-:W-:Y:S01]  /*39e0*/  ISETP.LT.OR P4, PT, R72.reuse, 0x1, !P3 ;  /* 0x000000014800780c */ /* 0x040fe20005f81670 */
[-C--:B------:R-:W-:Y:S02]  /*39f0*/  @!P2 IMAD R31, R31, R23.reuse, RZ ;  /* 0x000000171f1fa224 */ /* 0x080fe400078e02ff */
[----:B------:R-:W-:Y:S01]  /*3a00*/  @!P5 STG.E.U8 desc[UR38][R6.64+0x9], R29 ;  /* 0x0000091d0600d986 */ /* 0x000fe2000c101126 */
[----:B------:R-:W-:Y:S01]  /*3a10*/  ISETP.LT.OR P5, PT, R72, 0x1, !P0 ;  /* 0x000000014800780c */ /* 0x000fe200047a1670 */
[----:B0-----:R-:W-:Y:S01]  /*3a20*/  @!P1 IMAD R3, R30, R23, RZ ;  /* 0x000000171e039224 */ /* 0x001fe200078e02ff */
[----:B------:R-:W-:Y:S01]  /*3a30*/  ISETP.LT.OR P0, PT, R72, 0x9, !P0 ;  /* 0x000000094800780c */ /* 0x000fe20004701670 */
[----:B------:R-:W-:Y:S01]  /*3a40*/  @!P2 STG.E.U8 desc[UR38][R4.64+0x9], R31 ;  /* 0x0000091f0400a986 */ /* 0x000fe2000c101126 */
[----:B------:R-:W-:-:S03]  /*3a50*/  ISETP.GE.AND P2, PT, R73, 0x19, PT ;  /* 0x000000194900780c */ /* 0x000fc60003f46270 */
[----:B------:R0:W-:Y:S01]  /*3a60*/  @!P1 STG.E.U8 desc[UR38][R4.64+0x8], R3 ;  /* 0x0000080304009986 */ /* 0x0001e2000c101126 */
[----:B------:R-:W-:Y:S01]  /*3a70*/  ISETP.LT.OR P1, PT, R72, 0x9, !P3 ;  /* 0x000000094800780c */ /* 0x000fe20005f21670 */
[----:B-1----:R-:W-:Y:S01]  /*3a80*/  @!P4 IMAD R9, R32, R23, RZ ;  /* 0x000000172009c224 */ /* 0x002fe200078e02ff */
[----:B------:R-:W-:-:S03]  /*3a90*/  ISETP.GE.AND P3, PT, R73, 0x1a, PT ;  /* 0x0000001a4900780c */ /* 0x000fc60003f66270 */
[-C--:B------:R-:W-:Y:S01]  /*3aa0*/  @!P5 IMAD R33, R33, R23.reuse, RZ ;  /* 0x000000172121d224 */ /* 0x080fe200078e02ff */
[----:B------:R-:W-:Y:S01]  /*3ab0*/  @!P4 STG.E.U8 desc[UR38][R6.64+0x10], R9 ;  /* 0x000010090600c986 */ /* 0x000fe2000c101126 */
[C---:B------:R-:W-:Y:S01]  /*3ac0*/  ISETP.LT.OR P4, PT, R72.reuse, 0x1, !P3 ;  /* 0x000000014800780c */ /* 0x040fe20005f81670 */
[-C--:B------:R-:W-:Y:S01]  /*3ad0*/  @!P0 IMAD R35, R35, R23.reuse, RZ ;  /* 0x0000001723238224 */ /* 0x080fe200078e02ff */
[C---:B------:R-:W-:Y:S01]  /*3ae0*/  ISETP.LT.OR P3, PT, R72.reuse, 0x9, !P3 ;  /* 0x000000094800780c */ /* 0x040fe20005f61670 */
[----:B------:R-:W-:Y:S01]  /*3af0*/  @!P5 STG.E.U8 desc[UR38][R6.64+0x11], R33 ;  /* 0x000011210600d986 */ /* 0x000fe2000c101126 */
[----:B------:R-:W-:Y:S02]  /*3b00*/  ISETP.LT.OR P5, PT, R72, 0x1, !P2 ;  /* 0x000000014800780c */ /* 0x000fe400057a1670 */
[----:B0-----:R-:W-:Y:S01]  /*3b10*/  @!P1 IMAD R3, R34, R23, RZ ;  /* 0x0000001722039224 */ /* 0x001fe200078e02ff */
[----:B------:R-:W-:Y:S01]  /*3b20*/  @!P0 STG.E.U8 desc[UR38][R4.64+0x11], R35 ;  /* 0x0000112304008986 */ /* 0x000fe2000c101126 */
[----:B------:R-:W-:-:S02]  /*3b30*/  ISETP.LT.OR P2, PT, R72, 0x9, !P2 ;  /* 0x000000094800780c */ /* 0x000fc40005741670 */
[C---:B------:R-:W-:Y:S01]  /*3b40*/  ISETP.GE.AND P0, PT, R73.reuse, 0x21, PT ;  /* 0x000000214900780c */ /* 0x040fe20003f06270 */
[----:B------:R0:W-:Y:S01]  /*3b50*/  @!P1 STG.E.U8 desc[UR38][R4.64+0x10], R3 ;  /* 0x0000100304009986 */ /* 0x0001e2000c101126 */
[----:B------:R-:W-:Y:S01]  /*3b60*/  ISETP.GE.AND P1, PT, R73, 0x22, PT ;  /* 0x000000224900780c */ /* 0x000fe20003f26270 */
[-C--:B------:R-:W-:Y:S02]  /*3b70*/  @!P4 IMAD R37, R37, R23.reuse, RZ ;  /* 0x000000172525c224 */ /* 0x080fe400078e02ff */
[-C--:B------:R-:W-:Y:S02]  /*3b80*/  @!P3 IMAD R39, R39, R23.reuse, RZ ;  /* 0x000000172727b224 */ /* 0x080fe400078e02ff */
[-C--:B------:R-:W-:Y:S01]  /*3b90*/  @!P5 IMAD R11, R36, R23.reuse, RZ ;  /* 0x00000017240bd224 */ /* 0x080fe200078e02ff */
[----:B------:R-:W-:Y:S01]  /*3ba0*/  @!P4 STG.E.U8 desc[UR38][R6.64+0x19], R37 ;  /* 0x000019250600c986 */ /* 0x000fe2000c101126 */
[C---:B------:R-:W-:Y:S02]  /*3bb0*/  ISETP.LT.OR P4, PT, R72.reuse, 0x1, !P0 ;  /* 0x000000014800780c */ /* 0x040fe40004781670 */
[C---:B------:R-:W-:Y:S01]  /*3bc0*/  ISETP.LT.OR P0, PT, R72.reuse, 0x9, !P0 ;  /* 0x000000094800780c */ /* 0x040fe20004701670 */
[----:B------:R-:W-:Y:S01]  /*3bd0*/  @!P5 STG.E.U8 desc[UR38][R6.64+0x18], R11 ;  /* 0x0000180b0600d986 */ /* 0x000fe2000c101126 */
[----:B------:R-:W-:Y:S01]  /*3be0*/  ISETP.LT.OR P5, PT, R72, 0x1, !P1 ;  /* 0x000000014800780c */ /* 0x000fe20004fa1670 */
[----:B0-----:R-:W-:Y:S01]  /*3bf0*/  @!P2 IMAD R3, R38, R23, RZ ;  /* 0x000000172603a224 */ /* 0x001fe200078e02ff */
[----:B------:R-:W-:Y:S01]  /*3c00*/  ISETP.LT.OR P1, PT, R72, 0x9, !P1 ;  /* 0x000000094800780c */ /* 0x000fe20004f21670 */
[----:B------:R-:W-:Y:S01]  /*3c10*/  @!P3 STG.E.U8 desc[UR38][R4.64+0x19], R39 ;  /* 0x000019270400b986 */ /* 0x000fe2000c101126 */
[----:B------:R-:W-:-:S03]  /*3c20*/  ISETP.GE.AND P3, PT, R73, 0x29, PT ;  /* 0x000000294900780c */ /* 0x000fc60003f66270 */
[----:B------:R0:W-:Y:S01]  /*3c30*/  @!P2 STG.E.U8 desc[UR38][R4.64+0x18], R3 ;  /* 0x000018030400a986 */ /* 0x0001e2000c101126 */
[----:B------:R-:W-:Y:S01]  /*3c40*/  ISETP.GE.AND P2, PT, R73, 0x2a, PT ;  /* 0x0000002a4900780c */ /* 0x000fe20003f46270 */
[----:B------:R-:W-:-:S04]  /*3c50*/  @!P4 IMAD R9, R40, R23, RZ ;  /* 0x000000172809c224 */ /* 0x000fc800078e02ff */
[-C--:B------:R-:W-:Y:S01]  /*3c60*/  @!P5 IMAD R41, R41, R23.reuse, RZ ;  /* 0x000000172929d224 */ /* 0x080fe200078e02ff */
[----:B------:R-:W-:Y:S01]  /*3c70*/  @!P4 STG.E.U8 desc[UR38][R6.64+0x20], R9 ;  /* 0x000020090600c986 */ /* 0x000fe2000c101126 */
[C---:B------:R-:W-:Y:S01]  /*3c80*/  ISETP.LT.OR P4, PT, R72.reuse, 0x1, !P3 ;  /* 0x000000014800780c */ /* 0x040fe20005f81670 */
[-C--:B------:R-:W-:Y:S01]  /*3c90*/  @!P1 IMAD R43, R43, R23.reuse, RZ ;  /* 0x000000172b2b9224 */ /* 0x080fe200078e02ff */
        /* <DEDUP_REMOVED lines=25> */
[----:B------:R1:W-:Y:S01]  /*3e30*/  @!P4 STG.E.U8 desc[UR38][R6.64+0x30], R9 ;  /* 0x000030090600c986 */ /* 0x0003e2000c101126 */
[C---:B------:R-:W-:Y:S01]  /*3e40*/  ISETP.LT.OR P4, PT, R72.reuse, 0x1, !P2 ;  /* 0x000000014800780c */ /* 0x040fe20005781670 */
[-C--:B------:R-:W-:Y:S01]  /*3e50*/  @!P0 IMAD R51, R51, R23.reuse, RZ ;  /* 0x0000001733338224 */ /* 0x080fe200078e02ff */
[C---:B------:R-:W-:Y:S01]  /*3e60*/  ISETP.LT.OR P2, PT, R72.reuse, 0x9, !P2 ;  /* 0x000000094800780c */ /* 0x040fe20005741670 */
[----:B------:R2:W-:Y:S01]  /*3e70*/  @!P5 STG.E.U8 desc[UR38][R6.64+0x31], R49 ;  /* 0x000031310600d986 */ /* 0x0005e2000c101126 */
[----:B------:R-:W-:Y:S01]  /*3e80*/  ISETP.LT.OR P5, PT, R72, 0x1, !P3 ;  /* 0x000000014800780c */ /* 0x000fe20005fa1670 */
[-C--:B0-----:R-:W-:Y:S01]  /*3e90*/  @!P1 IMAD R3, R50, R23.reuse, RZ ;  /* 0x0000001732039224 */ /* 0x081fe200078e02ff */
[----:B------:R-:W-:Y:S01]  /*3ea0*/  ISETP.LT.OR P3, PT, R72, 0x9, !P3 ;  /* 0x000000094800780c */ /* 0x000fe20005f61670 */
[----:B------:R2:W-:Y:S04]  /*3eb0*/  @!P0 STG.E.U8 desc[UR38][R4.64+0x31], R51 ;  /* 0x0000313304008986 */ /* 0x0005e8000c101126 */
[----:B------:R2:W-:Y:S02]  /*3ec0*/  @!P1 STG.E.U8 desc[UR38][R4.64+0x30], R3 ;  /* 0x0000300304009986 */ /* 0x0005e4000c101126 */
[----:B------:R-:W-:-:S02]  /*3ed0*/  @!P4 IMAD R11, R52, R23, RZ ;  /* 0x00000017340bc224 */ /* 0x000fc400078e02ff */
[-C--:B-1----:R-:W-:Y:S02]  /*3ee0*/  @!P2 IMAD R9, R54, R23.reuse, RZ ;  /* 0x000000173609a224 */ /* 0x082fe400078e02ff */
[-C--:B------:R-:W-:Y:S01]  /*3ef0*/  @!P5 IMAD R53, R53, R23.reuse, RZ ;  /* 0x000000173535d224 */ /* 0x080fe200078e02ff */
[----:B------:R2:W-:Y:S01]  /*3f00*/  @!P4 STG.E.U8 desc[UR38][R6.64+0x38], R11 ;  /* 0x0000380b0600c986 */ /* 0x0005e2000c101126 */
[----:B------:R-:W-:-:S03]  /*3f10*/  @!P3 IMAD R55, R55, R23, RZ ;  /* 0x000000173737b224 */ /* 0x000fc600078e02ff */
[----:B------:R2:W-:Y:S04]  /*3f20*/  @!P5 STG.E.U8 desc[UR38][R6.64+0x39], R53 ;  /* 0x000039350600d986 */ /* 0x0005e8000c101126 */
[----:B------:R2:W-:Y:S04]  /*3f30*/  @!P2 STG.E.U8 desc[UR38][R4.64+0x38], R9 ;  /* 0x000038090400a986 */ /* 0x0005e8000c101126 */
[----:B------:R2:W-:Y:S02]  /*3f40*/  @!P3 STG.E.U8 desc[UR38][R4.64+0x39], R55 ;  /* 0x000039370400b986 */ /* 0x0005e4000c101126 */
.L_x_101:
[----:B------:R-:W-:Y:S05]  /*3f50*/  BSYNC B0 ;  /* 0x0000000000007941 */ /* 0x000fea0003800000 */
.L_x_35:
[----:B------:R-:W-:Y:S01]  /*3f60*/  IADD3 R16, P0, R16, UR36, RZ ;  /* 0x0000002410107c10 */ /* 0x000fe2000ff1e0ff */
[----:B------:R-:W-:Y:S01]  /*3f70*/  ULDC.64 UR4, c[0x0][0x650] ;  /* 0x0001940000047ab9 */ /* 0x000fe20000000a00 */
[----:B-12---:R-:W-:Y:S01]  /*3f80*/  PRMT R3, RZ, 0x7610, R3 ;  /* 0x00007610ff037816 */ /* 0x006fe20000000003 */
[----:B------:R-:W-:Y:S01]  /*3f90*/  IMAD.MOV.U32 R68, RZ, RZ, -0x1 ;  /* 0xffffffffff447424 */ /* 0x000fe200078e00ff */
[----:B------:R-:W-:Y:S01]  /*3fa0*/  IADD3.X R17, R17, UR42, RZ, P0, !PT ;  /* 0x0000002a11117c10 */ /* 0x000fe200087fe4ff */
[----:B------:R-:W-:Y:S01]  /*3fb0*/  IMAD.MOV.U32 R67, RZ, RZ, -0x1 ;  /* 0xffffffffff437424 */ /* 0x000fe200078e00ff */
[----:B------:R-:W-:-:S04]  /*3fc0*/  ISETP.GE.U32.AND P0, PT, R16, UR4, PT ;  /* 0x0000000410007c0c */ /* 0x000fc8000bf06070 */
[----:B------:R-:W-:-:S13]  /*3fd0*/  ISETP.GE.U32.AND.EX P0, PT, R17, UR5, PT, P0 ;  /* 0x0000000511007c0c */ /* 0x000fda000bf06100 */
[----:B------:R-:W-:Y:S05]  /*3fe0*/  @P0 BRA `(.L_x_102) ;  /* 0x00000004004c0947 */ /* 0x000fea0003800000 */
[----:B------:R-:W1:Y:S01]  /*3ff0*/  LDC.64 R10, c[0x0][0x628] ;  /* 0x00018a00ff0a7b82 */ /* 0x000e620000000a00 */
[----:B------:R-:W2:Y:S01]  /*4000*/  S2R R12, SR_CTAID.X ;  /* 0x00000000000c7919 */ /* 0x000ea20000002500 */
[----:B0-----:R-:W-:Y:S02]  /*4010*/  IMAD.MOV.U32 R8, RZ, RZ, R16 ;  /* 0x000000ffff087224 */ /* 0x001fe400078e0010 */
[----:B------:R-:W-:Y:S01]  /*4020*/  IMAD.MOV.U32 R9, RZ, RZ, R17 ;  /* 0x000000ffff097224 */ /* 0x000fe200078e0011 */
[----:B------:R-:W0:Y:S03]  /*4030*/  S2R R20, SR_CTAID.Y ;  /* 0x0000000000147919 */ /* 0x000e260000002600 */
[----:B------:R-:W0:Y:S08]  /*4040*/  LDC R0, c[0x0][0x630] ;  /* 0x00018c00ff007b82 */ /* 0x000e300000000800 */
[----:B------:R-:W0:Y:S01]  /*4050*/  LDC.64 R14, c[0x0][0x620] ;  /* 0x00018800ff0e7b82 */ /* 0x000e220000000a00 */
[----:B-1----:R-:W-:-:S04]  /*4060*/  ISETP.NE.U32.AND P0, PT, R10, RZ, PT ;  /* 0x000000ff0a00720c */ /* 0x002fc80003f05070 */
[----:B------:R-:W-:-:S13]  /*4070*/  ISETP.NE.AND.EX P0, PT, R11, RZ, PT, P0 ;  /* 0x000000ff0b00720c */ /* 0x000fda0003f05300 */
[----:B0-2---:R-:W-:Y:S05]  /*4080*/  @!P0 BRA `(.L_x_103) ;  /* 0x0000000000288947 */ /* 0x005fea0003800000 */
[----:B------:R-:W0:Y:S02]  /*4090*/  LDC R3, c[0x0][0x634] ;  /* 0x00018d00ff037b82 */ /* 0x000e240000000800 */
[----:B0-----:R-:W-:-:S05]  /*40a0*/  IADD3 R3, P0, R16, R3, RZ ;  /* 0x0000000310037210 */ /* 0x001fca0007f1e0ff */
[----:B------:R-:W-:-:S04]  /*40b0*/  IMAD.X R13, RZ, RZ, R17, P0 ;  /* 0x000000ffff0d7224 */ /* 0x000fc800000e0611 */
[----:B---3--:R-:W-:-:S04]  /*40c0*/  IMAD.WIDE.U32 R4, R13, R10, RZ ;  /* 0x0000000a0d047225 */ /* 0x008fc800078e00ff */
[----:B----4-:R-:W-:-:S04]  /*40d0*/  IMAD.WIDE.U32 R6, P0, R3, R11, R4 ;  /* 0x0000000b03067225 */ /* 0x010fc80007800004 */
[----:B------:R-:W-:-:S04]  /*40e0*/  IMAD.WIDE.U32 R4, R3, R10, RZ ;  /* 0x0000000a03047225 */ /* 0x000fc800078e00ff */
[----:B------:R-:W-:Y:S01]  /*40f0*/  IMAD.X R9, RZ, RZ, RZ, P0 ;  /* 0x000000ffff097224 */ /* 0x000fe200000e06ff */
[----:B------:R-:W-:Y:S01]  /*4100*/  IADD3 RZ, P0, R5, R6, RZ ;  /* 0x0000000605ff7210 */ /* 0x000fe20007f1e0ff */
[----:B------:R-:W-:-:S04]  /*4110*/  IMAD.MOV.U32 R8, RZ, RZ, R7 ;  /* 0x000000ffff087224 */ /* 0x000fc800078e0007 */
[----:B------:R-:W-:-:S08]  /*4120*/  IMAD.WIDE.U32.X R8, R13, R11, R8, P0 ;  /* 0x0000000b0d087225 */ /* 0x000fd000000e0408 */
.L_x_103:
[-CC-:B------:R-:W-:Y:S01]  /*4130*/  SHF.R.U64 R67, R8, R0.reuse, R9.reuse ;  /* 0x0000000008437219 */ /* 0x180fe20000001209 */
[----:B---3--:R-:W0:Y:S01]  /*4140*/  LDC.64 R26, c[0x0][0x640] ;  /* 0x00019000ff1a7b82 */ /* 0x008e220000000a00 */
[----:B------:R-:W-:Y:S01]  /*4150*/  SHF.R.U32.HI R0, RZ, R0, R9 ;  /* 0x00000000ff007219 */ /* 0x000fe20000011609 */
[----:B------:R-:W-:Y:S01]  /*4160*/  ULDC UR4, c[0x0][0x150] ;  /* 0x0000540000047ab9 */ /* 0x000fe20000000800 */
[----:B------:R-:W-:Y:S02]  /*4170*/  IADD3 R3, P0, RZ, -R67, RZ ;  /* 0x80000043ff037210 */ /* 0x000fe40007f1e0ff */
[----:B----4-:R-:W-:-:S03]  /*4180*/  I2FP.F32.U32 R7, R12 ;  /* 0x0000000c00077245 */ /* 0x010fc60000201000 */
[----:B------:R-:W1:Y:S01]  /*4190*/  LDC R6, c[0x0][0x618] ;  /* 0x00018600ff067b82 */ /* 0x000e620000000800 */
[----:B------:R-:W-:Y:S02]  /*41a0*/  IMAD.X R5, RZ, RZ, ~R0, P0 ;  /* 0x000000ffff057224 */ /* 0x000fe400000e0e00 */
[----:B------:R-:W-:Y:S01]  /*41b0*/  FMUL R7, R7, UR4 ;  /* 0x0000000407077c20 */ /* 0x000fe20008400000 */
[----:B------:R-:W-:Y:S01]  /*41c0*/  ULDC UR4, c[0x0][0x154] ;  /* 0x0000550000047ab9 */ /* 0x000fe20000000800 */
[-C--:B------:R-:W-:Y:S02]  /*41d0*/  IMAD R0, R5, R14.reuse, RZ ;  /* 0x0000000e05007224 */ /* 0x080fe400078e02ff */
[C---:B------:R-:W-:Y:S01]  /*41e0*/  IMAD.WIDE.U32 R4, R3.reuse, R14, R16 ;  /* 0x0000000e03047225 */ /* 0x040fe200078e0010 */
[----:B------:R-:W2:Y:S01]  /*41f0*/  LDC R8, c[0x0][0x608] ;  /* 0x00018200ff087b82 */ /* 0x000ea20000000800 */
[----:B------:R-:W3:Y:S02]  /*4200*/  F2I.U32.TRUNC.NTZ R7, R7 ;  /* 0x0000000700077305 */ /* 0x000ee4000020f000 */
[----:B------:R-:W-:Y:S01]  /*4210*/  IMAD R3, R3, R15, R0 ;  /* 0x0000000f03037224 */ /* 0x000fe200078e0200 */
[----:B------:R-:W-:-:S03]  /*4220*/  I2FP.F32.U32 R0, R20 ;  /* 0x0000001400007245 */ /* 0x000fc60000201000 */
[----:B------:R-:W-:Y:S01]  /*4230*/  IMAD.IADD R3, R5, 0x1, R3 ;  /* 0x0000000105037824 */ /* 0x000fe200078e0203 */
[----:B------:R-:W4:Y:S01]  /*4240*/  LDC R11, c[0x0][0x658] ;  /* 0x00019600ff0b7b82 */ /* 0x000f220000000800 */
[----:B0-----:R-:W-:-:S04]  /*4250*/  ISETP.NE.U32.AND P0, PT, R26, RZ, PT ;  /* 0x000000ff1a00720c */ /* 0x001fc80003f05070 */
[----:B------:R-:W-:-:S03]  /*4260*/  ISETP.NE.AND.EX P0, PT, R27, RZ, PT, P0 ;  /* 0x000000ff1b00720c */ /* 0x000fc60003f05300 */
[----:B------:R-:W0:Y:S01]  /*4270*/  LDC R9, c[0x0][0x144] ;  /* 0x00005100ff097b82 */ /* 0x000e220000000800 */
[-C--:B-1----:R-:W-:Y:S01]  /*4280*/  SHF.R.U64 R10, R4, R6.reuse, R3 ;  /* 0x00000006040a7219 */ /* 0x082fe20000001203 */
[----:B---3--:R-:W-:Y:S01]  /*4290*/  IMAD.MOV R7, RZ, RZ, -R7 ;  /* 0x000000ffff077224 */ /* 0x008fe200078e0a07 */
[----:B------:R-:W-:Y:S01]  /*42a0*/  SHF.R.U32.HI R3, RZ, R6, R3 ;  /* 0x00000006ff037219 */ /* 0x000fe20000011603 */
[----:B------:R-:W-:-:S04]  /*42b0*/  FMUL R6, R0, UR4 ;  /* 0x0000000400067c20 */ /* 0x000fc80008400000 */
[----:B------:R-:W1:Y:S01]  /*42c0*/  LDC R21, c[0x0][0x148] ;  /* 0x00005200ff157b82 */ /* 0x000e620000000800 */
[----:B------:R3:W0:Y:S01]  /*42d0*/  F2I.U32.TRUNC.NTZ R14, R6 ;  /* 0x00000006000e7305 */ /* 0x000622000020f000 */
[-CC-:B--2---:R-:W-:Y:S02]  /*42e0*/  SHF.R.U64 R13, R10, R8.reuse, R3.reuse ;  /* 0x000000080a0d7219 */ /* 0x184fe40000001203 */
[----:B------:R-:W-:-:S04]  /*42f0*/  SHF.R.U32.HI R0, RZ, R8, R3 ;  /* 0x00000008ff007219 */ /* 0x000fc80000011603 */
[----:B------:R-:W2:Y:S01]  /*4300*/  LDC R24, c[0x0][0x648] ;  /* 0x00019200ff187b82 */ /* 0x000ea20000000800 */
[-CC-:B----4-:R-:W-:Y:S02]  /*4310*/  SHF.R.U64 R15, R13, R11.reuse, R0.reuse ;  /* 0x0000000b0d0f7219 */ /* 0x190fe40000001200 */
[----:B------:R-:W-:-:S03]  /*4320*/  SHF.R.U32.HI R5, RZ, R11, R0 ;  /* 0x0000000bff057219 */ /* 0x000fc60000011600 */
[----:B------:R-:W-:Y:S02]  /*4330*/  IMAD.MOV.U32 R4, RZ, RZ, R15 ;  /* 0x000000ffff047224 */ /* 0x000fe400078e000f */
[----:B------:R-:W4:Y:S01]  /*4340*/  LDC R28, c[0x0][0x638] ;  /* 0x00018e00ff1c7b82 */ /* 0x000f220000000800 */
[----:B0-----:R-:W-:-:S07]  /*4350*/  IMAD R25, R9, R7, R12 ;  /* 0x0000000709197224 */ /* 0x001fce00078e020c */
[----:B------:R-:W0:Y:S08]  /*4360*/  LDC R29, c[0x0][0x610] ;  /* 0x00018400ff1d7b82 */ /* 0x000e300000000800 */
[----:B------:R-:W0:Y:S01]  /*4370*/  LDC R30, c[0x0][0x600] ;  /* 0x00018000ff1e7b82 */ /* 0x000e220000000800 */
[----:B-123--:R-:W-:Y:S05]  /*4380*/  @!P0 BRA `(.L_x_104) ;  /* 0x0000000000288947 */ /* 0x00efea0003800000 */
[----:B------:R-:W1:Y:S02]  /*4390*/  LDC R0, c[0x0][0x64c] ;  /* 0x00019300ff007b82 */ /* 0x000e640000000800 */
[----:B-1----:R-:W-:-:S05]  /*43a0*/  IADD3 R3, P0, R15, R0, RZ ;  /* 0x000000000f037210 */ /* 0x002fca0007f1e0ff */
        /* <DEDUP_REMOVED lines=8> */
.L_x_104:
[----:B------:R-:W-:Y:S01]  /*4430*/  ISETP.NE.AND P0, PT, R2, 0x1, PT ;  /* 0x000000010200780c */ /* 0x000fe20003f05270 */
[----:B------:R-:W-:Y:S01]  /*4440*/  IMAD.MOV R14, RZ, RZ, -R14 ;  /* 0x000000ffff0e7224 */ /* 0x000fe200078e0a0e */
[----:B------:R-:W-:Y:S02]  /*4450*/  SHF.R.U64 R0, R4, R24, R5 ;  /* 0x0000001804007219 */ /* 0x000fe40000001205 */
[----:B------:R-:W-:Y:S02]  /*4460*/  LOP3.LUT R3, R13, R64, RZ, 0xc0, !PT ;  /* 0x000000400d037212 */ /* 0x000fe400078ec0ff */
[----:B------:R-:W-:Y:S01]  /*4470*/  LOP3.LUT R10, R10, R63, RZ, 0xc0, !PT ;  /* 0x0000003f0a0a7212 */ /* 0x000fe200078ec0ff */
[----:B------:R-:W-:Y:S02]  /*4480*/  IMAD.MOV R4, RZ, RZ, -R0 ;  /* 0x000000ffff047224 */ /* 0x000fe400078e0a00 */
[----:B------:R-:W-:Y:S02]  /*4490*/  IMAD R0, R60, R0, R3 ;  /* 0x000000003c007224 */ /* 0x000fe400078e0203 */
[----:B----4-:R-:W-:-:S02]  /*44a0*/  IMAD R3, R4, R28, R15 ;  /* 0x0000001c04037224 */ /* 0x010fc400078e020f */
[----:B------:R-:W-:Y:S02]  /*44b0*/  @P0 IMAD R25, R21, R14, R20 ;  /* 0x0000000e15190224 */ /* 0x000fe400078e0214 */
[----:B0-----:R-:W-:Y:S02]  /*44c0*/  IMAD R5, R3, R30, R10 ;  /* 0x0000001e03057224 */ /* 0x001fe400078e020a */
[----:B------:R-:W-:Y:S02]  /*44d0*/  IMAD R0, R0, R29, R25 ;  /* 0x0000001d00007224 */ /* 0x000fe400078e0219 */
[----:B------:R-:W-:-:S03]  /*44e0*/  IMAD.MOV.U32 R4, RZ, RZ, 0x1 ;  /* 0x00000001ff047424 */ /* 0x000fc600078e00ff */
[----:B------:R-:W-:Y:S02]  /*44f0*/  SEL R68, R5, R0, !P0 ;  /* 0x0000000005447207 */ /* 0x000fe40004000000 */
[----:B------:R-:W-:Y:S02]  /*4500*/  PRMT R3, R4, 0x7610, R3 ;  /* 0x0000761004037816 */ /* 0x000fe40000000003 */
[----:B------:R-:W-:-:S07]  /*4510*/  SEL R0, R0, R5, !P0 ;  /* 0x0000000500007207 */ /* 0x000fce0004000000 */
.L_x_102:
[----:B------:R-:W-:Y:S01]  /*4520*/  UIMAD.WIDE.U32 UR4, UR41, -0x45306eb3, URZ ;  /* 0xbacf914d290478a5 */ /* 0x000fe2000f8e003f */
[----:B------:R-:W-:Y:S01]  /*4530*/  LOP3.LUT P0, RZ, R3, 0xff, RZ, 0xc0, !PT ;  /* 0x000000ff03ff7812 */ /* 0x000fe2000780c0ff */
[----:B------:R-:W-:Y:S02]  /*4540*/  IMAD.MOV.U32 R69, RZ, RZ, R0 ;  /* 0x000000ffff457224 */ /* 0x000fe400078e0000 */
[----:B------:R-:W-:-:S04]  /*4550*/  UIADD3 UR4, UR41, -UR5, URZ ;  /* 0x8000000529047290 */ /* 0x000fc8000fffe03f */
[----:B------:R-:W-:-:S04]  /*4560*/  ULEA.HI UR4, UR4, UR5, URZ, 0x1f ;  /* 0x0000000504047291 */ /* 0x000fc8000f8ff83f */
[----:B------:R-:W-:-:S04]  /*4570*/  USHF.R.U32.HI UR4, URZ, 0x5, UR4 ;  /* 0x000000053f047899 */ /* 0x000fc80008011604 */
[----:B------:R-:W-:Y:S01]  /*4580*/  UIMAD UR41, UR4, -0x25, UR41 ;  /* 0xffffffdb042978a4 */ /* 0x000fe2000f8e0229 */
[----:B------:R-:W-:Y:S11]  /*4590*/  @P0 BRA `(.L_x_105) ;  /* 0xffffffd000bc0947 */ /* 0x000ff6000383ffff */
[----:B------:R-:W-:Y:S05]  /*45a0*/  EXIT ;  /* 0x000000000000794d */ /* 0x000fea0003800000 */
.L_x_8:
        /* <DEDUP_REMOVED lines=26> */
.L_x_107:
[----:B------:R-:W0:Y:S01]  /*4750*/  LDC.64 R28, c[0x0][0x640] ;  /* 0x00019000ff1c7b82 */ /* 0x000e220000000a00 */
[-CC-:B------:R-:W-:Y:S01]  /*4760*/  SHF.R.U64 R22, R12, R20.reuse, R13.reuse ;  /* 0x000000140c167219 */ /* 0x180fe2000000120d */
[----:B------:R-:W-:Y:S01]  /*4770*/  IMAD.MOV.U32 R26, RZ, RZ, 0x1 ;  /* 0x00000001ff1a7424 */ /* 0x000fe200078e00ff */
[----:B------:R-:W-:Y:S02]  /*4780*/  SHF.R.U32.HI R8, RZ, R20, R13 ;  /* 0x00000014ff087219 */ /* 0x000fe4000001160d */
[----:B------:R-:W-:-:S03]  /*4790*/  IADD3 R11, P0, RZ, -R22, RZ ;  /* 0x80000016ff0b7210 */ /* 0x000fc60007f1e0ff */
[----:B------:R-:W1:Y:S02]  /*47a0*/  LDC R12, c[0x0][0x618] ;  /* 0x00018600ff0c7b82 */ /* 0x000e640000000800 */
[----:B------:R-:W-:-:S04]  /*47b0*/  IMAD.X R9, RZ, RZ, ~R8, P0 ;  /* 0x000000ffff097224 */ /* 0x000fc800000e0e08 */
[-C--:B------:R-:W-:Y:S02]  /*47c0*/  IMAD R10, R9, R24.reuse, RZ ;  /* 0x00000018090a7224 */ /* 0x080fe400078e02ff */
[----:B------:R-:W2:Y:S01]  /*47d0*/  LDC R20, c[0x0][0x608] ;  /* 0x00018200ff147b82 */ /* 0x000ea20000000800 */
[----:B------:R-:W-:-:S04]  /*47e0*/  IMAD.WIDE.U32 R8, R11, R24, R16 ;  /* 0x000000180b087225 */ /* 0x000fc800078e0010 */
[----:B------:R-:W-:Y:S02]  /*47f0*/  IMAD R11, R11, R25, R10 ;  /* 0x000000190b0b7224 */ /* 0x000fe400078e020a */
[----:B------:R-:W-:Y:S01]  /*4800*/  IMAD.MOV.U32 R10, RZ, RZ, -0x1 ;  /* 0xffffffffff0a7424 */ /* 0x000fe200078e00ff */
        /* <DEDUP_REMOVED lines=28> */
.L_x_108:
[----:B------:R-:W-:Y:S01]  /*49d0*/  ISETP.NE.AND P0, PT, R2, 0x1, PT ;  /* 0x000000010200780c */ /* 0x000fe20003f05270 */
[----:B------:R-:W-:Y:S01]  /*49e0*/  IMAD.MOV.U32 R12, RZ, RZ, R22 ;  /* 0x000000ffff0c7224 */ /* 0x000fe200078e0016 */
[----:B-1----:R-:W-:Y:S02]  /*49f0*/  SHF.R.U64 R8, R8, R24, R9 ;  /* 0x0000001808087219 */ /* 0x002fe40000001209 */
[----:B------:R-:W-:Y:S01]  /*4a00*/  LOP3.LUT R5, R19, R30, RZ, 0xc0, !PT ;  /* 0x0000001e13057212 */ /* 0x000fe200078ec0ff */
[----:B0-----:R-:W-:Y:S01]  /*4a10*/  VIADD R19, R23, 0xffffffff ;  /* 0xffffffff17137836 */ /* 0x001fe20000000000 */
[----:B------:R-:W-:Y:S01]  /*4a20*/  SHF.L.U32 R26, R26, R27, RZ ;  /* 0x0000001b1a1a7219 */ /* 0x000fe200000006ff */
[----:B------:R-:W-:-:S03]  /*4a30*/  IMAD.MOV R9, RZ, RZ, -R8 ;  /* 0x000000ffff097224 */ /* 0x000fc600078e0a08 */
[----:B------:R-:W-:Y:S01]  /*4a40*/  LOP3.LUT R19, R14, R19, RZ, 0xc0, !PT ;  /* 0x000000130e137212 */ /* 0x000fe200078ec0ff */
[----:B------:R-:W-:Y:S02]  /*4a50*/  IMAD R5, R26, R8, R5 ;  /* 0x000000081a057224 */ /* 0x000fe400078e0205 */
[----:B------:R-:W-:Y:S02]  /*4a60*/  @P0 IMAD R6, R7, R21, R4 ;  /* 0x0000001507060224 */ /* 0x000fe400078e0204 */
[----:B--2---:R-:W-:Y:S02]  /*4a70*/  IMAD R4, R9, R25, R20 ;  /* 0x0000001909047224 */ /* 0x004fe400078e0214 */
[----:B---3--:R-:W-:Y:S02]  /*4a80*/  IMAD R6, R5, R31, R6 ;  /* 0x0000001f05067224 */ /* 0x008fe400078e0206 */
[----:B------:R-:W-:Y:S02]  /*4a90*/  IMAD R19, R4, R23, R19 ;  /* 0x0000001704137224 */ /* 0x000fe400078e0213 */
[----:B------:R-:W-:-:S03]  /*4aa0*/  IMAD.MOV.U32 R8, RZ, RZ, 0x1 ;  /* 0x00000001ff087424 */ /* 0x000fc600078e00ff */
[----:B------:R-:W-:Y:S02]  /*4ab0*/  SEL R20, R19, R6, !P0 ;  /* 0x0000000613147207 */ /* 0x000fe40004000000 */
[----:B------:R-:W-:-:S07]  /*4ac0*/  SEL R19, R6, R19, !P0 ;  /* 0x0000001306137207 */ /* 0x000fce0004000000 */
.L_x_106:
[----:B------:R-:W-:-:S08]  /*4ad0*/  NOP ;  /* 0x0000000000007918 */ /* 0x000fd00000000000 */
[----:B------:R-:W0:-:S00]  /*4ae0*/  USETMAXREG.DEALLOC.CTAPOOL 0x28 ;  /* 0x00000028000079c8 */ /* 0x000e0000080e0500 */
[----:B0-----:R-:W-:-:S13]  /*4af0*/  ISETP.NE.AND P0, PT, R3, RZ, PT ;  /* 0x000000ff0300720c */ /* 0x001fda0003f05270 */
[----:B------:R-:W-:Y:S05]  /*4b00*/  @P0 EXIT ;  /* 0x000000000000094d */ /* 0x000fea0003800000 */
[----:B------:R-:W-:Y:S01]  /*4b10*/  LOP3.LUT P0, RZ, R8, 0xff, RZ, 0xc0, !PT ;  /* 0x000000ff08ff7812 */ /* 0x000fe2000780c0ff */
[----:B------:R-:W-:Y:S02]  /*4b20*/  IMAD.MOV.U32 R3, RZ, RZ, 0x1 ;  /* 0x00000001ff037424 */ /* 0x000fe400078e00ff */
[----:B------:R-:W-:-:S10]  /*4b30*/  IMAD.MOV.U32 R13, RZ, RZ, RZ ;  /* 0x000000ffff0d7224 */ /* 0x000fd400078e00ff */
[----:B------:R-:W-:Y:S05]  /*4b40*/  @!P0 BRA `(.L_x_109) ;  /* 0x0000000c00688947 */ /* 0x000fea0003800000 */
[----:B------:R-:W0:Y:S01]  /*4b50*/  LDC R3, c[0x0][0x28c] ;  /* 0x0000a300ff037b82 */ /* 0x000e220000000800 */
[----:B------:R-:W-:Y:S01]  /*4b60*/  UMOV UR11, 0x1 ;  /* 0x00000001000b7882 */ /* 0x000fe20000000000 */
[----:B------:R-:W-:Y:S01]  /*4b70*/  ULDC UR5, c[0x0][0x658] ;  /* 0x0001960000057ab9 */ /* 0x000fe20000000800 */
[----:B------:R-:W-:Y:S01]  /*4b80*/  UMOV UR10, 0xffffffff ;  /* 0xffffffff000a7882 */ /* 0x000fe20000000000 */
[----:B------:R-:W-:Y:S01]  /*4b90*/  BSSY B0, `(.L_x_109) ;  /* 0x00000d5000007945 */ /* 0x000fe20003800000 */
[----:B------:R-:W-:Y:S01]  /*4ba0*/  USHF.L.U32 UR10, UR10, UR5, URZ ;  /* 0x000000050a0a7299 */ /* 0x000fe2000800063f */
[----:B------:R-:W-:Y:S01]  /*4bb0*/  IMAD.MOV.U32 R11, RZ, RZ, 0x1 ;  /* 0x00000001ff0b7424 */ /* 0x000fe200078e00ff */
[----:B------:R-:W-:Y:S01]  /*4bc0*/  LOP3.LUT R10, R18, 0x2, RZ, 0xfc, !PT ;  /* 0x00000002120a7812 */ /* 0x000fe200078efcff */
[----:B------:R-:W1:Y:S01]  /*4bd0*/  S2UR UR9, SR_CgaCtaId ;  /* 0x00000000000979c3 */ /* 0x000e620000008800 */
[----:B------:R-:W-:Y:S01]  /*4be0*/  IMAD.MOV.U32 R13, RZ, RZ, RZ ;  /* 0x000000ffff0d7224 */ /* 0x000fe200078e00ff */
[----:B------:R-:W-:Y:S01]  /*4bf0*/  ULDC UR4, c[0x0][0x600] ;  /* 0x0001800000047ab9 */ /* 0x000fe20000000800 */
[----:B------:R-:W-:Y:S01]  /*4c00*/  UMOV UR15, 0x55 ;  /* 0x00000055000f7882 */ /* 0x000fe20000000000 */
[----:B------:R-:W-:-:S02]  /*4c10*/  UIADD3 UR4, UR4, -0x1, URZ ;  /* 0xffffffff04047890 */ /* 0x000fc4000fffe03f */
[----:B------:R-:W-:Y:S01]  /*4c20*/  USHF.L.U32 UR5, UR11, UR5, URZ ;  /* 0x000000050b057299 */ /* 0x000fe2000800063f */
[----:B------:R-:W-:Y:S01]  /*4c30*/  ULDC.64 UR24, c[0x0][0x198] ;  /* 0x0000660000187ab9 */ /* 0x000fe20000000a00 */
[----:B0-----:R-:W-:-:S05]  /*4c40*/  VIADD R3, R3, 0x1f ;  /* 0x0000001f03037836 */ /* 0x001fca0000000000 */
[----:B------:R-:W-:Y:S01]  /*4c50*/  SHF.R.S32.HI R4, RZ, 0x1f, R3 ;  /* 0x0000001fff047819 */ /* 0x000fe20000011403 */
[----:B-1----:R-:W-:-:S03]  /*4c60*/  ULOP3.LUT UR8, UR9, 0x1, URZ, 0xc0, !UPT ;  /* 0x0000000109087892 */ /* 0x002fc6000f8ec03f */
[----:B------:R-:W-:Y:S01]  /*4c70*/  LEA.HI R4, R4, R3, RZ, 0x5 ;  /* 0x0000000304047211 */ /* 0x000fe200078f28ff */
[----:B------:R-:W-:Y:S01]  /*4c80*/  USHF.R.U32.HI UR26, URZ, 0x1, UR9 ;  /* 0x000000013f1a7899 */ /* 0x000fe20008011609 */
[----:B------:R-:W-:Y:S01]  /*4c90*/  IMAD.MOV.U32 R3, RZ, RZ, 0x1 ;  /* 0x00000001ff037424 */ /* 0x000fe200078e00ff */
[----:B------:R-:W-:Y:S01]  /*4ca0*/  USHF.L.U32 UR6, UR9, 0x5, URZ ;  /* 0x0000000509067899 */ /* 0x000fe2000800063f */
[----:B------:R-:W-:Y:S01]  /*4cb0*/  SHF.R.S32.HI R8, RZ, 0x5, R4 ;  /* 0x00000005ff087819 */ /* 0x000fe20000011404 */
[----:B------:R-:W-:Y:S02]  /*4cc0*/  USHF.L.U32 UR7, UR9, 0xa, URZ ;  /* 0x0000000a09077899 */ /* 0x000fe4000800063f */
[----:B------:R-:W-:Y:S02]  /*4cd0*/  ULOP3.LUT UR9, UR9, 0xfffffffe, URZ, 0xc0, !UPT ;  /* 0xfffffffe09097892 */ /* 0x000fe4000f8ec03f */
[----:B------:R-:W-:Y:S01]  /*4ce0*/  UISETP.GT.U32.AND UP0, UPT, UR8, 0xffff, UPT ;  /* 0x0000ffff0800788c */ /* 0x000fe2000bf04070 */
[----:B------:R-:W-:Y:S01]  /*4cf0*/  VIADD R9, R8, 0x1 ;  /* 0x0000000108097836 */ /* 0x000fe20000000000 */
[----:B------:R-:W-:-:S02]  /*4d00*/  USHF.L.U32 UR14, UR11, UR9, URZ ;  /* 0x000000090b0e7299 */ /* 0x000fc4000800063f */
[----:B------:R-:W-:Y:S02]  /*4d10*/  ULOP3.LUT UR9, UR9, 0x1, URZ, 0xfc, !UPT ;  /* 0x0000000109097892 */ /* 0x000fe4000f8efc3f */
[----:B------:R-:W-:Y:S02]  /*4d20*/  USEL UR8, UR8, 0xffff, !UP0 ;  /* 0x0000ffff08087887 */ /* 0x000fe4000c000000 */
[----:B------:R-:W-:Y:S02]  /*4d30*/  ULOP3.LUT UR13, UR7, 0x400, URZ, 0xc0, !UPT ;  /* 0x00000400070d7892 */ /* 0x000fe4000f8ec03f */
[----:B------:R-:W-:Y:S02]  /*4d40*/  USHF.L.U32 UR9, UR11, UR9, URZ ;  /* 0x000000090b097299 */ /* 0x000fe4000800063f */
[----:B------:R-:W-:Y:S02]  /*4d50*/  ULOP3.LUT UR8, UR8, 0xffff, URZ, 0xc0, !UPT ;  /* 0x0000ffff08087892 */ /* 0x000fe4000f8ec03f */
[----:B------:R-:W-:-:S02]  /*4d60*/  ULEA UR27, UR26, 0x300, 0xa ;  /* 0x000003001a1b7891 */ /* 0x000fc4000f8e503f */
[----:B------:R-:W-:Y:S02]  /*4d70*/  ULOP3.LUT UR6, UR6, 0x20, URZ, 0xc0, !UPT ;  /* 0x0000002006067892 */ /* 0x000fe4000f8ec03f */
[----:B------:R-:W-:Y:S02]  /*4d80*/  ULOP3.LUT UR7, URZ, UR10, URZ, 0x33, !UPT ;  /* 0x0000000a3f077292 */ /* 0x000fe4000f8e333f */
[----:B------:R-:W-:Y:S02]  /*4d90*/  ULOP3.LUT UR13, UR13, 0x25300, URZ, 0xfc, !UPT ;  /* 0x000253000d0d7892 */ /* 0x000fe4000f8efc3f */
[----:B------:R-:W-:Y:S02]  /*4da0*/  ULOP3.LUT UR14, UR14, UR9, URZ, 0xfc, !UPT ;  /* 0x000000090e0e7292 */ /* 0x000fe4000f8efc3f */
[----:B------:R-:W-:-:S12]  /*4db0*/  USHF.L.U32 UR15, UR15, UR8, URZ ;  /* 0x000000080f0f7299 */ /* 0x000fd8000800063f */
.L_x_120:
[----:B------:R-:W-:-:S03]  /*4dc0*/  UMOV UR8, 0xffffffff ;  /* 0xffffffff00087882 */ /* 0x000fc60000000000 */
[----:B------:R-:W-:Y:S05]  /*4dd0*/  BRA.DIV UR8, `(.L_x_110) ;  /* 0x0000002208507947 */ /* 0x000fea000b800000 */
[----:B------:R-:W-:-:S13]  /*4de0*/  ELECT P6, URZ, PT ;  /* 0x00000000003f782f */ /* 0x000fda00038c0000 */
.L_x_164:
[----:B------:R-:W0:Y:S01]  /*4df0*/  LDC R4, c[0x0][0x28c] ;  /* 0x0000a300ff047b82 */ /* 0x000e220000000800 */
[----:B------:R-:W-:Y:S01]  /*4e00*/  BSSY B1, `(.L_x_111) ;  /* 0x0000039000017945 */ /* 0x000fe20003800000 */
[----:B0-----:R-:W-:-:S13]  /*4e10*/  ISETP.LT.OR P6, PT, R4, 0x1, !P6 ;  /* 0x000000010400780c */ /* 0x001fda00077c1670 */
[----:B------:R-:W-:Y:S05]  /*4e20*/  @P6 BRA `(.L_x_112) ;  /* 0x0000000000d86947 */ /* 0x000fea0003800000 */
[----:B------:R-:W-:Y:S01]  /*4e30*/  LEA R19, R19, UR26, 0x2 ;  /* 0x0000001a13137c11 */ /* 0x000fe2000f8e10ff */
[----:B------:R-:W-:Y:S01]  /*4e40*/  IMAD.MOV.U32 R21, RZ, RZ, RZ ;  /* 0x000000ffff157224 */ /* 0x000fe200078e00ff */
[----:B------:R-:W-:Y:S01]  /*4e50*/  LEA R20, R20, UR6, 0x6 ;  /* 0x0000000614147c11 */ /* 0x000fe2000f8e30ff */
[----:B------:R-:W-:Y:S02]  /*4e60*/  IMAD.MOV.U32 R4, RZ, RZ, R9 ;  /* 0x000000ffff047224 */ /* 0x000fe400078e0009 */
[----:B------:R-:W-:Y:S02]  /*4e70*/  IMAD.MOV.U32 R5, RZ, RZ, R3 ;  /* 0x000000ffff057224 */ /* 0x000fe400078e0003 */
[----:B------:R-:W-:Y:S02]  /*4e80*/  IMAD.MOV.U32 R6, RZ, RZ, R13 ;  /* 0x000000ffff067224 */ /* 0x000fe400078e000d */
[----:B------:R-:W-:-:S07]  /*4e90*/  IMAD.SHL.U32 R19, R19, 0x20, RZ ;  /* 0x0000002013137824 */ /* 0x000fce00078e00ff */
.L_x_115:
[----:B------:R-:W0:Y:S01]  /*4ea0*/  S2R R14, SR_CgaCtaId ;  /* 0x00000000000e7919 */ /* 0x000e220000008800 */
[----:B------:R-:W-:Y:S02]  /*4eb0*/  MOV R7, 0x400 ;  /* 0x0000040000077802 */ /* 0x000fe40000000f00 */
[----:B------:R-:W-:Y:S02]  /*4ec0*/  ISETP.NE.AND P1, PT, R0, RZ, PT ;  /* 0x000000ff0000720c */ /* 0x000fe40003f25270 */
[----:B0-----:R-:W-:Y:S02]  /*4ed0*/  LEA R15, R14, R7, 0x18 ;  /* 0x000000070e0f7211 */ /* 0x001fe400078ec0ff */
[----:B------:R-:W-:-:S09]  /*4ee0*/  SHF.L.U32 R7, R5, 0x1f, RZ ;  /* 0x0000001f05077819 */ /* 0x000fd200000006ff */
[----:B------:R-:W0:Y:S01]  /*4ef0*/  @!P1 LDC R14, c[0x0][0x500] ;  /* 0x00014000ff0e9b82 */ /* 0x000e220000000800 */
[----:B------:R-:W-:-:S04]  /*4f00*/  IMAD R22, R6, 0x8, R15 ;  /* 0x0000000806167824 */ /* 0x000fc800078e020f */
[----:B------:R-:W1:Y:S02]  /*4f10*/  SYNCS.PHASECHK.TRANS64.TRYWAIT P0, [R22+URZ+0x128], R7 ;  /* 0x00012807160075a7 */ /* 0x000e64000800017f */
[----:B-1----:R-:W-:Y:S05]  /*4f20*/  @!P0 BRA `(.L_x_113) ;  /* 0x00000020001c8947 */ /* 0x002fea0003800000 */
.L_x_165:
[----:B-1----:R-:W-:Y:S01]  /*4f30*/  PRMT R7, R10, 0x9910, RZ ;  /* 0x000099100a077816 */ /* 0x002fe200000000ff */
[----:B0-----:R0:W-:Y:S03]  /*4f40*/  @!P1 SYNCS.ARRIVE.TRANS64 RZ, [R22+URZ], R14 ;  /* 0x0000000e16ff99a7 */ /* 0x0011e6000800003f */
[----:B------:R-:W-:-:S13]  /*4f50*/  ISETP.NE.AND P0, PT, R7, 0x2, PT ;  /* 0x000000020700780c */ /* 0x000fda0003f05270 */
[----:B0-----:R-:W-:Y:S05]  /*4f60*/  @P0 BRA `(.L_x_114) ;  /* 0x0000000000040947 */ /* 0x001fea0003800000 */
[----:B------:R-:W-:Y:S01]  /*4f70*/  BPT.TRAP 0x1 ;  /* 0x000000040000795c */ /* 0x000fe20000300000 */
.L_x_114:
[----:B------:R-:W-:Y:S01]  /*4f80*/  R2UR UR11, R6 ;  /* 0x00000000060b72ca */ /* 0x000fe200000e0000 */
[----:B------:R-:W-:Y:S01]  /*4f90*/  VIADD R4, R4, 0xffffffff ;  /* 0xffffffff04047836 */ /* 0x000fe20000000000 */
[----:B------:R-:W-:Y:S01]  /*4fa0*/  R2UR UR21, R15 ;  /* 0x000000000f1572ca */ /* 0x000fe200000e0000 */
[----:B------:R-:W-:Y:S01]  /*4fb0*/  UIADD3 UR16, UP0, UR24, 0xf0, URZ ;  /* 0x000000f018107890 */ /* 0x000fe2000ff1e03f */
[----:B------:R-:W-:Y:S01]  /*4fc0*/  R2UR UR22, R19 ;  /* 0x00000000131672ca */ /* 0x000fe200000e0000 */
[----:B------:R-:W-:Y:S01]  /*4fd0*/  UIADD3 UR30, UP1, UR24, 0x1f0, URZ ;  /* 0x000001f0181e7890 */ /* 0x000fe2000ff3e03f */
[----:B------:R-:W-:Y:S01]  /*4fe0*/  R2UR UR9, R22 ;  /* 0x00000000160972ca */ /* 0x000fe200000e0000 */
[----:B------:R-:W-:Y:S01]  /*4ff0*/  UIADD3.X UR17, URZ, UR25, URZ, UP0, !UPT ;  /* 0x000000193f117290 */ /* 0x000fe200087fe43f */
[C---:B------:R-:W-:Y:S01]  /*5000*/  R2UR UR10, R21.reuse ;  /* 0x00000000150a72ca */ /* 0x040fe200000e0000 */
[----:B------:R-:W-:Y:S01]  /*5010*/  UPRMT UR20, URZ, 0x5410, UR15 ;  /* 0x000054103f147896 */ /* 0x000fe2000800000f */
[----:B------:R-:W-:Y:S01]  /*5020*/  R2UR UR12, R12 ;  /* 0x000000000c0c72ca */ /* 0x000fe200000e0000 */
[----:B------:R-:W-:Y:S01]  /*5030*/  VIADD R6, R6, 0x1 ;  /* 0x0000000106067836 */ /* 0x000fe20000000000 */
[----:B------:R-:W-:Y:S01]  /*5040*/  R2UR UR23, R20 ;  /* 0x00000000141772ca */ /* 0x000fe200000e0000 */
[----:B------:R-:W-:Y:S01]  /*5050*/  ULEA UR8, UR11, UR27, 0xc ;  /* 0x0000001b0b087291 */ /* 0x000fe2000f8e603f */
[----:B------:R-:W-:Y:S01]  /*5060*/  ISETP.GT.AND P1, PT, R4, 0x1, PT ;  /* 0x000000010400780c */ /* 0x000fe20003f24270 */
[----:B------:R-:W-:Y:S01]  /*5070*/  ULEA UR11, UR11, UR13, 0xb ;  /* 0x0000000d0b0b7291 */ /* 0x000fe2000f8e583f */
[C---:B------:R-:W-:Y:S01]  /*5080*/  ISETP.NE.AND P0, PT, R6.reuse, 0x25, PT ;  /* 0x000000250600780c */ /* 0x040fe20003f05270 */
[----:B------:R-:W-:Y:S01]  /*5090*/  UIADD3 UR8, UR21, UR8, URZ ;  /* 0x0000000815087290 */ /* 0x000fe2000fffe03f */
[----:B------:R-:W-:Y:S01]  /*50a0*/  VIADD R21, R21, 0x20 ;  /* 0x0000002015157836 */ /* 0x000fe20000000000 */
[----:B------:R-:W-:Y:S01]  /*50b0*/  UIADD3 UR21, UR21, UR11, URZ ;  /* 0x0000000b15157290 */ /* 0x000fe2000fffe03f */
[----:B------:R-:W-:Y:S01]  /*50c0*/  SEL R14, RZ, 0x1, P0 ;  /* 0x00000001ff0e7807 */ /* 0x000fe20000000000 */
[----:B------:R-:W-:Y:S01]  /*50d0*/  UPRMT UR28, URZ, 0x5410, UR14 ;  /* 0x000054103f1c7896 */ /* 0x000fe2000800000e */
[----:B------:R-:W-:Y:S01]  /*50e0*/  SEL R6, R6, RZ, P0 ;  /* 0x000000ff06067207 */ /* 0x000fe20000000000 */
[----:B------:R-:W-:Y:S01]  /*50f0*/  UIADD3.X UR31, URZ, UR25, URZ, UP1, !UPT ;  /* 0x000000193f1f7290 */ /* 0x000fe20008ffe43f */
[----:B------:R-:W-:Y:S01]  /*5100*/  LOP3.LUT R5, R5, R14, RZ, 0x3c, !PT ;  /* 0x0000000e05057212 */ /* 0x000fe200078e3cff */
[----:B------:R-:W-:Y:S01]  /*5110*/  UMOV UR18, 0x0 ;  /* 0x0000000000127882 */ /* 0x000fe20000000000 */
[----:B------:R-:W-:Y:S01]  /*5120*/  UMOV UR19, 0x10000000 ;  /* 0x1000000000137882 */ /* 0x000fe20000000000 */
[----:B------:R-:W-:-:S02]  /*5130*/  UMOV UR11, UR22 ;  /* 0x00000016000b7c82 */ /* 0x000fc40008000000 */
[----:B------:R0:W-:Y:S02]  /*5140*/  UTMALDG.3D.MULTICAST [UR8], [UR16], UR20, desc[UR18] ;  /* 0x00001208100073b4 */ /* 0x0001e40008011814 */
[----:B0-----:R-:W-:Y:S01]  /*5150*/  UMOV UR8, UR21 ;  /* 0x0000001500087c82 */ /* 0x001fe20008000000 */
[----:B------:R-:W-:Y:S02]  /*5160*/  UMOV UR11, UR23 ;  /* 0x00000017000b7c82 */ /* 0x000fe40008000000 */
[----:B------:R0:W-:Y:S02]  /*5170*/  UTMALDG.3D.MULTICAST [UR8], [UR30], UR28, desc[UR18] ;  /* 0x000012081e0073b4 */ /* 0x0001e4000801181c */
[----:B0-----:R-:W-:Y:S05]  /*5180*/  @P1 BRA `(.L_x_115) ;  /* 0xfffffffc00441947 */ /* 0x001fea000383ffff */
.L_x_112:
[----:B------:R-:W-:Y:S05]  /*5190*/  BSYNC B1 ;  /* 0x0000000000017941 */ /* 0x000fea0003800000 */
.L_x_111:
[----:B------:R-:W-:Y:S01]  /*51a0*/  LOP3.LUT P1, RZ, R11, 0xff, RZ, 0xc0, !PT ;  /* 0x000000ff0bff7812 */ /* 0x000fe2000782c0ff */
[C---:B------:R-:W-:Y:S01]  /*51b0*/  IMAD.IADD R13, R8.reuse, 0x1, R13 ;  /* 0x00000001080d7824 */ /* 0x040fe200078e020d */
[----:B------:R-:W-:Y:S01]  /*51c0*/  ULDC.64 UR8, c[0x0][0x650] ;  /* 0x0001940000087ab9 */ /* 0x000fe20000000a00 */
[C---:B------:R-:W-:Y:S01]  /*51d0*/  ISETP.GE.U32.AND P2, PT, R8.reuse, 0x25, PT ;  /* 0x000000250800780c */ /* 0x040fe20003f46070 */
[----:B------:R-:W-:Y:S01]  /*51e0*/  BSSY B1, `(.L_x_116) ;  /* 0x000006d000017945 */ /* 0x000fe20003800000 */
[C---:B------:R-:W-:Y:S01]  /*51f0*/  IMAD.WIDE.U32 R4, R13.reuse, -0x45306eb3, RZ ;  /* 0xbacf914d0d047825 */ /* 0x040fe200078e00ff */
[----:B------:R-:W-:Y:S02]  /*5200*/  ISETP.GT.U32.AND P0, PT, R13, 0x24, PT ;  /* 0x000000240d00780c */ /* 0x000fe40003f04070 */
[----:B------:R-:W-:Y:S01]  /*5210*/  PRMT R11, RZ, 0x7610, R11 ;  /* 0x00007610ff0b7816 */ /* 0x000fe2000000000b */
[----:B------:R-:W-:Y:S01]  /*5220*/  IMAD.MOV.U32 R19, RZ, RZ, -0x1 ;  /* 0xffffffffff137424 */ /* 0x000fe200078e00ff */
[----:B------:R-:W-:Y:S01]  /*5230*/  ISETP.LT.U32.AND P0, PT, R8, 0x25, P0 ;  /* 0x000000250800780c */ /* 0x000fe20000701070 */
[----:B------:R-:W-:-:S02]  /*5240*/  IMAD.MOV.U32 R20, RZ, RZ, -0x1 ;  /* 0xffffffffff147424 */ /* 0x000fc400078e00ff */
[----:B------:R-:W0:Y:S01]  /*5250*/  @P1 S2R R7, SR_CgaCtaId ;  /* 0x0000000000071919 */ /* 0x000e220000008800 */
[----:B------:R-:W-:Y:S01]  /*5260*/  SEL R4, RZ, 0x1, !P0 ;  /* 0x00000001ff047807 */ /* 0x000fe20004000000 */
[----:B------:R-:W-:Y:S01]  /*5270*/  IMAD.MOV.U32 R12, RZ, RZ, -0x1 ;  /* 0xffffffffff0c7424 */ /* 0x000fe200078e00ff */
[----:B------:R-:W-:Y:S02]  /*5280*/  IADD3 R16, P0, R16, UR36, RZ ;  /* 0x0000002410107c10 */ /* 0x000fe4000ff1e0ff */
[----:B------:R-:W-:Y:S02]  /*5290*/  @P1 MOV R6, 0x400 ;  /* 0x0000040000061802 */ /* 0x000fe40000000f00 */
[----:B------:R-:W-:Y:S02]  /*52a0*/  IADD3.X R17, R17, UR42, RZ, P0, !PT ;  /* 0x0000002a11117c10 */ /* 0x000fe400087fe4ff */
[----:B------:R-:W-:Y:S02]  /*52b0*/  ISETP.GE.U32.AND P0, PT, R16, UR8, PT ;  /* 0x0000000810007c0c */ /* 0x000fe4000bf06070 */
[----:B------:R-:W-:-:S02]  /*52c0*/  LOP3.LUT R3, R3, R4, RZ, 0x3c, !PT ;  /* 0x0000000403037212 */ /* 0x000fc400078e3cff */
[----:B------:R-:W-:Y:S02]  /*52d0*/  ISETP.GE.U32.AND.EX P0, PT, R17, UR9, PT, P0 ;  /* 0x0000000911007c0c */ /* 0x000fe4000bf06100 */
[----:B0-----:R-:W-:Y:S01]  /*52e0*/  @P1 LEA R6, R7, R6, 0x18 ;  /* 0x0000000607061211 */ /* 0x001fe200078ec0ff */
[----:B------:R-:W-:-:S03]  /*52f0*/  IMAD.IADD R7, R13, 0x1, -R5 ;  /* 0x000000010d077824 */ /* 0x000fc600078e0a05 */
[----:B------:R0:W-:Y:S02]  /*5300*/  @P1 SYNCS.ARRIVE.TRANS64.A1T0 RZ, [R6+URZ+0x268], RZ ;  /* 0x000268ff06ff19a7 */ /* 0x0001e4000810003f */
[----:B------:R-:W-:-:S04]  /*5310*/  LEA.HI R7, R7, R5, RZ, 0x1f ;  /* 0x0000000507077211 */ /* 0x000fc800078ff8ff */
[----:B------:R-:W-:-:S04]  /*5320*/  SHF.R.U32.HI R4, RZ, 0x5, R7 ;  /* 0x00000005ff047819 */ /* 0x000fc80000011607 */
[--C-:B------:R-:W-:Y:S01]  /*5330*/  @P2 LOP3.LUT R3, R3, 0x1, R4.reuse, 0x78, !PT ;  /* 0x0000000103032812 */ /* 0x100fe200078e7804 */
[----:B------:R-:W-:Y:S01]  /*5340*/  IMAD R13, R4, -0x25, R13 ;  /* 0xffffffdb040d7824 */ /* 0x000fe200078e020d */
[----:B------:R-:W-:Y:S01]  /*5350*/  PRMT R4, RZ, 0x7610, R4 ;  /* 0x00007610ff047816 */ /* 0x000fe20000000004 */
[----:B0-----:R-:W-:Y:S06]  /*5360*/  @P0 BRA `(.L_x_117) ;  /* 0x0000000400500947 */ /* 0x001fec0003800000 */
[----:B------:R-:W0:Y:S01]  /*5370*/  S2R R15, SR_CTAID.X ;  /* 0x00000000000f7919 */ /* 0x000e220000002500 */
[----:B------:R-:W-:Y:S01]  /*5380*/  ULDC.64 UR8, c[0x0][0x628] ;  /* 0x00018a0000087ab9 */ /* 0x000fe20000000a00 */
[----:B------:R-:W1:Y:S01]  /*5390*/  LDC R20, c[0x0][0x144] ;  /* 0x00005100ff147b82 */ /* 0x000e620000000800 */
[----:B------:R-:W-:Y:S01]  /*53a0*/  ISETP.NE.U32.AND P0, PT, RZ, UR8, PT ;  /* 0x00000008ff007c0c */ /* 0x000fe2000bf05070 */
[----:B------:R-:W2:Y:S01]  /*53b0*/  S2R R12, SR_CTAID.Y ;  /* 0x00000000000c7919 */ /* 0x000ea20000002600 */
[----:B------:R-:W-:Y:S01]  /*53c0*/  ULDC UR10, c[0x0][0x150] ;  /* 0x00005400000a7ab9 */ /* 0x000fe20000000800 */
[----:B------:R-:W-:Y:S01]  /*53d0*/  ULDC UR11, c[0x0][0x630] ;  /* 0x00018c00000b7ab9 */ /* 0x000fe20000000800 */
[----:B------:R-:W-:Y:S01]  /*53e0*/  ISETP.NE.AND.EX P0, PT, RZ, UR9, PT, P0 ;  /* 0x00000009ff007c0c */ /* 0x000fe2000bf05300 */
[----:B------:R-:W-:Y:S01]  /*53f0*/  IMAD.MOV.U32 R4, RZ, RZ, R16 ;  /* 0x000000ffff047224 */ /* 0x000fe200078e0010 */
[----:B0-----:R-:W-:-:S05]  /*5400*/  I2FP.F32.U32 R5, R15 ;  /* 0x0000000f00057245 */ /* 0x001fca0000201000 */
[----:B------:R-:W-:Y:S01]  /*5410*/  FMUL R21, R5, UR10 ;  /* 0x0000000a05157c20 */ /* 0x000fe20008400000 */
[----:B------:R-:W-:-:S05]  /*5420*/  IMAD.MOV.U32 R5, RZ, RZ, R17 ;  /* 0x000000ffff057224 */ /* 0x000fca00078e0011 */
[----:B--2---:R-:W-:Y:S05]  /*5430*/  @!P0 BRA `(.L_x_118) ;  /* 0x0000000000288947 */ /* 0x004fea0003800000 */
[----:B------:R-:W-:Y:S02]  /*5440*/  ULDC UR10, c[0x0][0x634] ;  /* 0x00018d00000a7ab9 */ /* 0x000fe40000000800 */
[----:B------:R-:W-:-:S05]  /*5450*/  IADD3 R5, P0, R16, UR10, RZ ;  /* 0x0000000a10057c10 */ /* 0x000fca000ff1e0ff */
[----:B------:R-:W-:-:S04]  /*5460*/  IMAD.X R19, RZ, RZ, R17, P0 ;  /* 0x000000ffff137224 */ /* 0x000fc800000e0611 */
[----:B------:R-:W-:-:S04]  /*5470*/  IMAD.WIDE.U32 R6, R19, UR8, RZ ;  /* 0x0000000813067c25 */ /* 0x000fc8000f8e00ff */
[----:B------:R-:W-:-:S04]  /*5480*/  IMAD.WIDE.U32 R6, P0, R5, UR9, R6 ;  /* 0x0000000905067c25 */ /* 0x000fc8000f800006 */
[----:B------:R-:W-:-:S04]  /*5490*/  IMAD.WIDE.U32 R4, R5, UR8, RZ ;  /* 0x0000000805047c25 */ /* 0x000fc8000f8e00ff */
[----:B------:R-:W-:Y:S01]  /*54a0*/  IMAD.MOV.U32 R4, RZ, RZ, R7 ;  /* 0x000000ffff047224 */ /* 0x000fe200078e0007 */
[----:B------:R-:W-:Y:S01]  /*54b0*/  IADD3 RZ, P1, R5, R6, RZ ;  /* 0x0000000605ff7210 */ /* 0x000fe20007f3e0ff */
[----:B------:R-:W-:-:S04]  /*54c0*/  IMAD.X R5, RZ, RZ, RZ, P0 ;  /* 0x000000ffff057224 */ /* 0x000fc800000e06ff */
[----:B------:R-:W-:-:S08]  /*54d0*/  IMAD.WIDE.U32.X R4, R19, UR9, R4, P1 ;  /* 0x0000000913047c25 */ /* 0x000fd000088e0404 */
.L_x_118:
[--C-:B------:R-:W-:Y:S01]  /*54e0*/  SHF.R.U64 R14, R4, UR11, R5.reuse ;  /* 0x0000000b040e7c19 */ /* 0x100fe20008001205 */
[----:B------:R-:W0:Y:S01]  /*54f0*/  F2I.U32.TRUNC.NTZ R21, R21 ;  /* 0x0000001500157305 */ /* 0x000e22000020f000 */
[----:B------:R-:W-:Y:S01]  /*5500*/  SHF.R.U32.HI R4, RZ, UR11, R5 ;  /* 0x0000000bff047c19 */ /* 0x000fe20008011605 */
[----:B------:R-:W-:Y:S01]  /*5510*/  ULDC.64 UR8, c[0x0][0x620] ;  /* 0x0001880000087ab9 */ /* 0x000fe20000000a00 */
[----:B------:R-:W-:Y:S01]  /*5520*/  IADD3 R7, P0, RZ, -R14, RZ ;  /* 0x8000000eff077210 */ /* 0x000fe20007f1e0ff */
[----:B------:R-:W-:-:S04]  /*5530*/  ULDC.64 UR10, c[0x0][0x640] ;  /* 0x00019000000a7ab9 */ /* 0x000fc80000000a00 */
[----:B------:R-:W-:Y:S01]  /*5540*/  IMAD.X R4, RZ, RZ, ~R4, P0 ;  /* 0x000000ffff047224 */ /* 0x000fe200000e0e04 */
[----:B------:R-:W-:-:S03]  /*5550*/  ISETP.NE.U32.AND P0, PT, RZ, UR10, PT ;  /* 0x0000000aff007c0c */ /* 0x000fc6000bf05070 */
[----:B------:R-:W-:Y:S01]  /*5560*/  IMAD R6, R4, UR8, RZ ;  /* 0x0000000804067c24 */ /* 0x000fe2000f8e02ff */
[----:B------:R-:W-:Y:S01]  /*5570*/  ISETP.NE.AND.EX P0, PT, RZ, UR11, PT, P0 ;  /* 0x0000000bff007c0c */ /* 0x000fe2000bf05300 */
[----:B------:R-:W-:Y:S01]  /*5580*/  IMAD.WIDE.U32 R4, R7, UR8, R16 ;  /* 0x0000000807047c25 */ /* 0x000fe2000f8e0010 */
[----:B------:R-:W-:-:S03]  /*5590*/  ULDC UR8, c[0x0][0x618] ;  /* 0x0001860000087ab9 */ /* 0x000fc60000000800 */
[----:B------:R-:W-:Y:S01]  /*55a0*/  IMAD R7, R7, UR9, R6 ;  /* 0x0000000907077c24 */ /* 0x000fe2000f8e0206 */
[----:B------:R-:W-:Y:S01]  /*55b0*/  ULDC UR9, c[0x0][0x154] ;  /* 0x0000550000097ab9 */ /* 0x000fe20000000800 */
[----:B0-----:R-:W-:Y:S02]  /*55c0*/  IMAD.MOV R6, RZ, RZ, -R21 ;  /* 0x000000ffff067224 */ /* 0x001fe400078e0a15 */
[----:B------:R-:W0:Y:S01]  /*55d0*/  LDC R21, c[0x0][0x148] ;  /* 0x00005200ff157b82 */ /* 0x000e220000000800 */
[----:B------:R-:W-:Y:S02]  /*55e0*/  IMAD.IADD R5, R5, 0x1, R7 ;  /* 0x0000000105057824 */ /* 0x000fe400078e0207 */
[----:B-1----:R-:W-:Y:S01]  /*55f0*/  IMAD R15, R20, R6, R15 ;  /* 0x00000006140f7224 */ /* 0x002fe200078e020f */
[----:B------:R-:W-:Y:S02]  /*5600*/  I2FP.F32.U32 R6, R12 ;  /* 0x0000000c00067245 */ /* 0x000fe40000201000 */
[----:B------:R-:W-:-:S02]  /*5610*/  SHF.R.U64 R19, R4, UR8, R5 ;  /* 0x0000000804137c19 */ /* 0x000fc40008001205 */
[----:B------:R-:W-:Y:S01]  /*5620*/  SHF.R.U32.HI R4, RZ, UR8, R5 ;  /* 0x00000008ff047c19 */ /* 0x000fe20008011605 */
[----:B------:R-:W-:Y:S01]  /*5630*/  FMUL R6, R6, UR9 ;  /* 0x0000000906067c20 */ /* 0x000fe20008400000 */
[----:B------:R-:W-:Y:S02]  /*5640*/  ULDC UR8, c[0x0][0x608] ;  /* 0x0001820000087ab9 */ /* 0x000fe40000000800 */
[--C-:B------:R-:W-:Y:S01]  /*5650*/  SHF.R.U64 R22, R19, UR8, R4.reuse ;  /* 0x0000000813167c19 */ /* 0x100fe20008001204 */
[----:B------:R1:W2:Y:S01]  /*5660*/  F2I.U32.TRUNC.NTZ R24, R6 ;  /* 0x0000000600187305 */ /* 0x0002a2000020f000 */
[----:B------:R-:W-:Y:S01]  /*5670*/  SHF.R.U32.HI R5, RZ, UR8, R4 ;  /* 0x00000008ff057c19 */ /* 0x000fe20008011604 */
[----:B------:R-:W-:-:S03]  /*5680*/  ULDC UR8, c[0x0][0x658] ;  /* 0x0001960000087ab9 */ /* 0x000fc60000000800 */
[--C-:B------:R-:W-:Y:S02]  /*5690*/  SHF.R.U64 R20, R22, UR8, R5.reuse ;  /* 0x0000000816147c19 */ /* 0x100fe40008001205 */
[----:B------:R-:W-:-:S03]  /*56a0*/  SHF.R.U32.HI R23, RZ, UR8, R5 ;  /* 0x00000008ff177c19 */ /* 0x000fc60008011605 */
[----:B------:R-:W-:Y:S02]  /*56b0*/  IMAD.MOV.U32 R4, RZ, RZ, R20 ;  /* 0x000000ffff047224 */ /* 0x000fe400078e0014 */
[----:B------:R-:W-:Y:S01]  /*56c0*/  IMAD.MOV.U32 R5, RZ, RZ, R23 ;  /* 0x000000ffff057224 */ /* 0x000fe200078e0017 */
[----:B-1----:R-:W-:Y:S06]  /*56d0*/  @!P0 BRA `(.L_x_119) ;  /* 0x0000000000288947 */ /* 0x002fec0003800000 */
        /* <DEDUP_REMOVED lines=10> */
.L_x_119:
[----:B------:R-:W-:Y:S01]  /*5780*/  ISETP.NE.AND P0, PT, R2, 0x1, PT ;  /* 0x000000010200780c */ /* 0x000fe20003f05270 */
[----:B------:R-:W-:Y:S01]  /*5790*/  ULDC UR8, c[0x0][0x648] ;  /* 0x0001920000087ab9 */ /* 0x000fe20000000800 */
[----:B------:R-:W-:Y:S01]  /*57a0*/  LOP3.LUT R22, R22, UR7, RZ, 0xc0, !PT ;  /* 0x0000000716167c12 */ /* 0x000fe2000f8ec0ff */
[----:B--2---:R-:W-:Y:S01]  /*57b0*/  IMAD.MOV R24, RZ, RZ, -R24 ;  /* 0x000000ffff187224 */ /* 0x004fe200078e0a18 */
[----:B------:R-:W-:Y:S01]  /*57c0*/  SHF.R.U64 R5, R4, UR8, R5 ;  /* 0x0000000804057c19 */ /* 0x000fe20008001205 */
[----:B------:R-:W-:Y:S01]  /*57d0*/  ULDC UR8, c[0x0][0x638] ;  /* 0x00018e0000087ab9 */ /* 0x000fe20000000800 */
[----:B------:R-:W-:Y:S01]  /*57e0*/  LOP3.LUT R19, R19, UR4, RZ, 0xc0, !PT ;  /* 0x0000000413137c12 */ /* 0x000fe2000f8ec0ff */
[----:B------:R-:W-:Y:S01]  /*57f0*/  ULDC UR9, c[0x0][0x610] ;  /* 0x0001840000097ab9 */ /* 0x000fe20000000800 */
[----:B------:R-:W-:Y:S02]  /*5800*/  IMAD.MOV.U32 R4, RZ, RZ, 0x1 ;  /* 0x00000001ff047424 */ /* 0x000fe400078e00ff */
[----:B------:R-:W-:-:S02]  /*5810*/  IMAD.MOV R7, RZ, RZ, -R5 ;  /* 0x000000ffff077224 */ /* 0x000fc400078e0a05 */
[----:B------:R-:W-:Y:S02]  /*5820*/  IMAD R22, R5, UR5, R22 ;  /* 0x0000000505167c24 */ /* 0x000fe4000f8e0216 */
[----:B0-----:R-:W-:Y:S02]  /*5830*/  @P0 IMAD R15, R21, R24, R12 ;  /* 0x00000018150f0224 */ /* 0x001fe400078e020c */
[----:B------:R-:W-:Y:S01]  /*5840*/  IMAD R20, R7, UR8, R20 ;  /* 0x0000000807147c24 */ /* 0x000fe2000f8e0214 */
[----:B------:R-:W-:Y:S01]  /*5850*/  ULDC UR8, c[0x0][0x600] ;  /* 0x0001800000087ab9 */ /* 0x000fe20000000800 */
[----:B------:R-:W-:Y:S02]  /*5860*/  IMAD R15, R22, UR9, R15 ;  /* 0x00000009160f7c24 */ /* 0x000fe4000f8e020f */
[----:B------:R-:W-:Y:S02]  /*5870*/  IMAD R6, R20, UR8, R19 ;  /* 0x0000000814067c24 */ /* 0x000fe4000f8e0213 */
[----:B------:R-:W-:-:S03]  /*5880*/  IMAD.MOV.U32 R12, RZ, RZ, R14 ;  /* 0x000000ffff0c7224 */ /* 0x000fc600078e000e */
[----:B------:R-:W-:Y:S02]  /*5890*/  SEL R20, R6, R15, !P0 ;  /* 0x0000000f06147207 */ /* 0x000fe40004000000 */
[----:B------:R-:W-:-:S07]  /*58a0*/  SEL R19, R15, R6, !P0 ;  /* 0x000000060f137207 */ /* 0x000fce0004000000 */
.L_x_117:
[----:B------:R-:W-:Y:S05]  /*58b0*/  BSYNC B1 ;  /* 0x0000000000017941 */ /* 0x000fea0003800000 */
.L_x_116:
[----:B------:R-:W-:-:S13]  /*58c0*/  LOP3.LUT P0, RZ, R4, 0xff, RZ, 0xc0, !PT ;  /* 0x000000ff04ff7812 */ /* 0x000fda000780c0ff */
[----:B------:R-:W-:Y:S05]  /*58d0*/  @P0 BRA `(.L_x_120) ;  /* 0xfffffff400380947 */ /* 0x000fea000383ffff */
[----:B------:R-:W-:Y:S05]  /*58e0*/  BSYNC B0 ;  /* 0x0000000000007941 */ /* 0x000fea0003800000 */
.L_x_109:
[----:B------:R-:W-:-:S03]  /*58f0*/  UMOV UR8, 0xffffffff ;  /* 0xffffffff00087882 */ /* 0x000fc60000000000 */
[----:B------:R-:W-:Y:S05]  /*5900*/  BRA.DIV UR8, `(.L_x_121) ;  /* 0x0000001608b87947 */ /* 0x000fea000b800000 */
[----:B------:R-:W-:-:S13]  /*5910*/  ELECT P6, URZ, PT ;  /* 0x00000000003f782f */ /* 0x000fda00038c0000 */
.L_x_168:
[----:B------:R-:W-:Y:S04]  /*5920*/  BSSY B0, `(.L_x_122) ;  /* 0x0000154000007945 */ /* 0x000fe80003800000 */
[----:B------:R-:W-:Y:S05]  /*5930*/  @!P6 BRA `(.L_x_123) ;  /* 0x000000140048e947 */ /* 0x000fea0003800000 */
[----:B------:R-:W-:-:S04]  /*5940*/  LOP3.LUT R18, R18, 0x2, RZ, 0xfc, !PT ;  /* 0x0000000212127812 */ /* 0x000fc800078efcff */
[----:B------:R-:W-:-:S13]  /*5950*/  ISETP.NE.AND P0, PT, R18, 0x3, PT ;  /* 0x000000031200780c */ /* 0x000fda0003f05270 */
[----:B------:R-:W-:Y:S05]  /*5960*/  @!P0 BRA `(.L_x_124) ;  /* 0x0000000000048947 */ /* 0x000fea0003800000 */
[----:B------:R-:W-:Y:S01]  /*5970*/  BPT.TRAP 0x1 ;  /* 0x000000040000795c */ /* 0x000fe20000300000 */
.L_x_124:
[----:B------:R-:W0:Y:S01]  /*5980*/  S2R R5, SR_CgaCtaId ;  /* 0x0000000000057919 */ /* 0x000e220000008800 */
[----:B------:R-:W-:Y:S02]  /*5990*/  MOV R0, 0x400 ;  /* 0x0000040000007802 */ /* 0x000fe40000000f00 */
[----:B------:R-:W-:Y:S02]  /*59a0*/  SHF.L.U32 R4, R3, 0x1f, RZ ;  /* 0x0000001f03047819 */ /* 0x000fe400000006ff */
[----:B0-----:R-:W-:-:S05]  /*59b0*/  LEA R0, R5, R0, 0x18 ;  /* 0x0000000005007211 */ /* 0x001fca00078ec0ff */
[----:B------:R-:W-:-:S04]  /*59c0*/  VIADD R0, R0, 0x128 ;  /* 0x0000012800007836 */ /* 0x000fc80000000000 */
[C---:B------:R-:W-:Y:S02]  /*59d0*/  IMAD R7, R13.reuse, 0x8, R0 ;  /* 0x000000080d077824 */ /* 0x040fe400078e0200 */
[----:B------:R-:W-:Y:S02]  /*59e0*/  VIADD R13, R13, 0x1 ;  /* 0x000000010d0d7836 */ /* 0x000fe40000000000 */
[----:B------:R-:W0:Y:S03]  /*59f0*/  SYNCS.PHASECHK.TRANS64.TRYWAIT P0, [R7+URZ], R4 ;  /* 0x00000004070075a7 */ /* 0x000e26000800017f */
[----:B------:R-:W-:-:S04]  /*5a00*/  ISETP.NE.AND P1, PT, R13, 0x25, PT ;  /* 0x000000250d00780c */ /* 0x000fc80003f25270 */
[----:B------:R-:W-:Y:S02]  /*5a10*/  SEL R2, RZ, 0x1, P1 ;  /* 0x00000001ff027807 */ /* 0x000fe40000800000 */
[----:B------:R-:W-:Y:S02]  /*5a20*/  SEL R13, R13, RZ, P1 ;  /* 0x000000ff0d0d7207 */ /* 0x000fe40000800000 */
[----:B------:R-:W-:-:S03]  /*5a30*/  LOP3.LUT R6, R3, R2, RZ, 0x3c, !PT ;  /* 0x0000000203067212 */ /* 0x000fc600078e3cff */
[----:B------:R-:W-:Y:S01]  /*5a40*/  IMAD R8, R13, 0x8, R0 ;  /* 0x000000080d087824 */ /* 0x000fe200078e0200 */
[----:B------:R-:W-:Y:S01]  /*5a50*/  SHF.L.U32 R5, R6, 0x1f, RZ ;  /* 0x0000001f06057819 */ /* 0x000fe200000006ff */
[----:B0-----:R-:W-:Y:S06]  /*5a60*/  @!P0 BRA `(.L_x_125) ;  /* 0x0000001400808947 */ /* 0x001fec0003800000 */
.L_x_169:
[----:B------:R-:W1:Y:S01]  /*5a70*/  SYNCS.PHASECHK.TRANS64.TRYWAIT P0, [R8+URZ], R5 ;  /* 0x00000005080075a7 */ /* 0x000e62000800017f */
[----:B------:R-:W-:-:S05]  /*5a80*/  VIADD R2, R13, 0x1 ;  /* 0x000000010d027836 */ /* 0x000fca0000000000 */
[----:B------:R-:W-:-:S04]  /*5a90*/  ISETP.NE.AND P1, PT, R2, 0x25, PT ;  /* 0x000000250200780c */ /* 0x000fc80003f25270 */
[----:B------:R-:W-:Y:S02]  /*5aa0*/  SEL R3, RZ, 0x1, P1 ;  /* 0x00000001ff037807 */ /* 0x000fe40000800000 */
[----:B0-----:R-:W-:Y:S02]  /*5ab0*/  SEL R7, R2, RZ, P1 ;  /* 0x000000ff02077207 */ /* 0x001fe40000800000 */
[----:B------:R-:W-:-:S03]  /*5ac0*/  LOP3.LUT R6, R6, R3, RZ, 0x3c, !PT ;  /* 0x0000000306067212 */ /* 0x000fc600078e3cff */
[----:B------:R-:W-:Y:S01]  /*5ad0*/  IMAD R9, R7, 0x8, R0 ;  /* 0x0000000807097824 */ /* 0x000fe200078e0200 */
[----:B------:R-:W-:Y:S01]  /*5ae0*/  SHF.L.U32 R4, R6, 0x1f, RZ ;  /* 0x0000001f06047819 */ /* 0x000fe200000006ff */
[----:B-1----:R-:W-:Y:S06]  /*5af0*/  @!P0 BRA `(.L_x_126) ;  /* 0x0000001400708947 */ /* 0x002fec0003800000 */
.L_x_170:
[----:B------:R-:W1:Y:S01]  /*5b00*/  SYNCS.PHASECHK.TRANS64.TRYWAIT P0, [R9+URZ], R4 ;  /* 0x00000004090075a7 */ /* 0x000e62000800017f */
[----:B------:R-:W-:-:S05]  /*5b10*/  VIADD R2, R7, 0x1 ;  /* 0x0000000107027836 */ /* 0x000fca0000000000 */
[----:B------:R-:W-:-:S04]  /*5b20*/  ISETP.NE.AND P1, PT, R2, 0x25, PT ;  /* 0x000000250200780c */ /* 0x000fc80003f25270 */
[----:B------:R-:W-:Y:S02]  /*5b30*/  SEL R3, RZ, 0x1, P1 ;  /* 0x00000001ff037807 */ /* 0x000fe40000800000 */
[----:B------:R-:W-:Y:S02]  /*5b40*/  SEL R7, R2, RZ, P1 ;  /* 0x000000ff02077207 */ /* 0x000fe40000800000 */
[----:B------:R-:W-:-:S03]  /*5b50*/  LOP3.LUT R6, R6, R3, RZ, 0x3c, !PT ;  /* 0x0000000306067212 */ /* 0x000fc600078e3cff */
[----:B0-----:R-:W-:Y:S01]  /*5b60*/  IMAD R8, R7, 0x8, R0 ;  /* 0x0000000807087824 */ /* 0x001fe200078e0200 */
[----:B------:R-:W-:Y:S01]  /*5b70*/  SHF.L.U32 R5, R6, 0x1f, RZ ;  /* 0x0000001f06057819 */ /* 0x000fe200000006ff */
[----:B-1----:R-:W-:Y:S06]  /*5b80*/  @!P0 BRA `(.L_x_127) ;  /* 0x0000001400608947 */ /* 0x002fec0003800000 */
.L_x_171:
        /* <DEDUP_REMOVED lines=9> */
.L_x_172:
        /* <DEDUP_REMOVED lines=9> */
.L_x_173:
        /* <DEDUP_REMOVED lines=9> */
.L_x_174:
        /* <DEDUP_REMOVED lines=9> */
.L_x_175:
        /* <DEDUP_REMOVED lines=9> */
.L_x_176:
        /* <DEDUP_REMOVED lines=9> */
.L_x_177:
        /* <DEDUP_REMOVED lines=9> */
.L_x_178:
        /* <DEDUP_REMOVED lines=9> */
.L_x_179:
        /* <DEDUP_REMOVED lines=9> */
.L_x_180:
        /* <DEDUP_REMOVED lines=9> */
.L_x_181:
        /* <DEDUP_REMOVED lines=9> */
.L_x_182:
        /* <DEDUP_REMOVED lines=9> */
.L_x_183:
        /* <DEDUP_REMOVED lines=9> */
.L_x_184:
        /* <DEDUP_REMOVED lines=9> */
.L_x_185:
        /* <DEDUP_REMOVED lines=9> */
.L_x_186:
        /* <DEDUP_REMOVED lines=9> */
.L_x_187:
        /* <DEDUP_REMOVED lines=9> */
.L_x_188:
        /* <DEDUP_REMOVED lines=9> */
.L_x_189:
        /* <DEDUP_REMOVED lines=9> */
.L_x_190:
        /* <DEDUP_REMOVED lines=9> */
.L_x_191:
        /* <DEDUP_REMOVED lines=9> */
.L_x_192:
        /* <DEDUP_REMOVED lines=9> */
.L_x_193:
        /* <DEDUP_REMOVED lines=9> */
.L_x_194:
        /* <DEDUP_REMOVED lines=9> */
.L_x_195:
        /* <DEDUP_REMOVED lines=9> */
.L_x_196:
        /* <DEDUP_REMOVED lines=9> */
.L_x_197:
        /* <DEDUP_REMOVED lines=9> */
.L_x_198:
        /* <DEDUP_REMOVED lines=9> */
.L_x_199:
        /* <DEDUP_REMOVED lines=9> */
.L_x_200:
        /* <DEDUP_REMOVED lines=9> */
.L_x_201:
        /* <DEDUP_REMOVED lines=9> */
.L_x_202:
[----:B------:R-:W1:Y:S01]  /*6d00*/  SYNCS.PHASECHK.TRANS64.TRYWAIT P0, [R9+URZ], R4 ;  /* 0x00000004090075a7 */ /* 0x000e62000800017f */
[----:B------:R-:W-:-:S05]  /*6d10*/  VIADD R2, R7, 0x1 ;  /* 0x0000000107027836 */ /* 0x000fca0000000000 */
[----:B------:R-:W-:-:S04]  /*6d20*/  ISETP.NE.AND P1, PT, R2, 0x25, PT ;  /* 0x000000250200780c */ /* 0x000fc80003f25270 */
[----:B------:R-:W-:Y:S02]  /*6d30*/  SEL R3, RZ, 0x1, P1 ;  /* 0x00000001ff037807 */ /* 0x000fe40000800000 */
[----:B------:R-:W-:Y:S02]  /*6d40*/  SEL R7, R2, RZ, P1 ;  /* 0x000000ff02077207 */ /* 0x000fe40000800000 */
[----:B------:R-:W-:-:S03]  /*6d50*/  LOP3.LUT R11, R6, R3, RZ, 0x3c, !PT ;  /* 0x00000003060b7212 */ /* 0x000fc600078e3cff */
[----:B------:R-:W-:Y:S01]  /*6d60*/  IMAD R6, R7, 0x8, R0 ;  /* 0x0000000807067824 */ /* 0x000fe200078e0200 */
[----:B0-----:R-:W-:Y:S01]  /*6d70*/  SHF.L.U32 R5, R11, 0x1f, RZ ;  /* 0x0000001f0b057819 */ /* 0x001fe200000006ff */
[----:B-1----:R-:W-:Y:S06]  /*6d80*/  @!P0 BRA `(.L_x_159) ;  /* 0x0000000c00608947 */ /* 0x002fec0003800000 */
.L_x_203:
[----:B------:R-:W1:Y:S01]  /*6d90*/  SYNCS.PHASECHK.TRANS64.TRYWAIT P0, [R6+URZ], R5 ;  /* 0x00000005060075a7 */ /* 0x000e62000800017f */
[----:B------:R-:W-:-:S05]  /*6da0*/  VIADD R2, R7, 0x1 ;  /* 0x0000000107027836 */ /* 0x000fca0000000000 */
[----:B------:R-:W-:-:S04]  /*6db0*/  ISETP.NE.AND P1, PT, R2, 0x25, PT ;  /* 0x000000250200780c */ /* 0x000fc80003f25270 */
[----:B0-----:R-:W-:Y:S02]  /*6dc0*/  SEL R4, RZ, 0x1, P1 ;  /* 0x00000001ff047807 */ /* 0x001fe40000800000 */
[----:B------:R-:W-:Y:S02]  /*6dd0*/  SEL R3, R2, RZ, P1 ;  /* 0x000000ff02037207 */ /* 0x000fe40000800000 */
[----:B------:R-:W-:Y:S01]  /*6de0*/  LOP3.LUT R4, R11, R4, RZ, 0x3c, !PT ;  /* 0x000000040b047212 */ /* 0x000fe200078e3cff */
[----:B-1----:R-:W-:Y:S06]  /*6df0*/  @!P0 BRA `(.L_x_160) ;  /* 0x0000000c00588947 */ /* 0x002fec0003800000 */
.L_x_204:
[----:B------:R-:W-:Y:S01]  /*6e00*/  IMAD R3, R3, 0x8, R0 ;  /* 0x0000000803037824 */ /* 0x000fe200078e0200 */
[----:B------:R-:W-:-:S07]  /*6e10*/  SHF.L.U32 R0, R4, 0x1f, RZ ;  /* 0x0000001f04007819 */ /* 0x000fce00000006ff */
.L_x_161:
[----:B-1----:R1:W2:Y:S02]  /*6e20*/  SYNCS.PHASECHK.TRANS64.TRYWAIT P0, [R3+URZ], R0 ;  /* 0x00000000030075a7 */ /* 0x0022a4000800017f */
[----:B--2---:R-:W-:Y:S05]  /*6e30*/  @!P0 NANOSLEEP.SYNCS 0x989680 ;  /* 0x009896800000895d */ /* 0x004fea0003900000 */
[----:B------:R-:W2:Y:S02]  /*6e40*/  @!P0 SYNCS.PHASECHK.TRANS64 P0, [R3+URZ], R0 ;  /* 0x00000000030085a7 */ /* 0x000ea4000800007f */
[----:B--2---:R-:W-:Y:S05]  /*6e50*/  @!P0 BRA `(.L_x_161) ;  /* 0xfffffffc00f08947 */ /* 0x004fea000383ffff */
.L_x_123:
[----:B------:R-:W-:Y:S05]  /*6e60*/  BSYNC B0 ;  /* 0x0000000000007941 */ /* 0x000fea0003800000 */
.L_x_122:
[----:B------:R-:W-:Y:S05]  /*6e70*/  EXIT ;  /* 0x000000000000794d */ /* 0x000fea0003800000 */
.L_x_22:
[----:B-1----:R1:W2:Y:S02]  /*6e80*/  SYNCS.PHASECHK.TRANS64.TRYWAIT P1, [R3+URZ], R0 ;  /* 0x00000000030075a7 */ /* 0x0022a4000802017f */
[----:B--2---:R-:W-:Y:S05]  /*6e90*/  @!P1 NANOSLEEP.SYNCS 0x989680 ;  /* 0x009896800000995d */ /* 0x004fea0003900000 */
[----:B------:R-:W2:Y:S02]  /*6ea0*/  @!P1 SYNCS.PHASECHK.TRANS64 P1, [R3+URZ], R0 ;  /* 0x00000000030095a7 */ /* 0x000ea4000802007f */
[----:B--2---:R-:W-:Y:S05]  /*6eb0*/  @!P1 BRA `(.L_x_22) ;  /* 0xfffffffc00f09947 */ /* 0x004fea000383ffff */
[----:B------:R-:W-:Y:S05]  /*6ec0*/  BRA `(.L_x_21) ;  /* 0xffffffac00407947 */ /* 0x000fea000383ffff */
.L_x_27:
[----:B-1----:R1:W2:Y:S02]  /*6ed0*/  SYNCS.PHASECHK.TRANS64.TRYWAIT P1, [R5+URZ], R4 ;  /* 0x00000004050075a7 */ /* 0x0022a4000802017f */
[----:B--2---:R-:W-:Y:S05]  /*6ee0*/  @!P1 NANOSLEEP.SYNCS 0x989680 ;  /* 0x009896800000995d */ /* 0x004fea0003900000 */
[----:B------:R-:W2:Y:S02]  /*6ef0*/  @!P1 SYNCS.PHASECHK.TRANS64 P1, [R5+URZ], R4 ;  /* 0x00000004050095a7 */ /* 0x000ea4000802007f */
[----:B--2---:R-:W-:Y:S05]  /*6f00*/  @!P1 BRA `(.L_x_27) ;  /* 0xfffffffc00f09947 */ /* 0x004fea000383ffff */
[----:B------:R-:W-:Y:S05]  /*6f10*/  BRA `(.L_x_26) ;  /* 0xffffffac00c07947 */ /* 0x000fea000383ffff */
.L_x_110:
[----:B------:R-:W-:Y:S01]  /*6f20*/  BSSY B1, `(.L_x_162) ;  /* 0x0000006000017945 */ /* 0x000fe20003800000 */
[----:B------:R-:W-:-:S07]  /*6f30*/  IMAD.MOV.U32 R15, RZ, RZ, -0x1 ;  /* 0xffffffffff0f7424 */ /* 0x000fce00078e00ff */
[----:B------:R-:W-:Y:S05]  /*6f40*/  WARPSYNC.COLLECTIVE R15, `(.L_x_163) ;  /* 0x000000000f0c7348 */ /* 0x000fea0003c00000 */
[----:B------:R-:W-:Y:S02]  /*6f50*/  ELECT P6, UR62, PT ;  /* 0x00000000003e782f */ /* 0x000fe400038c0000 */
[----:B------:R-:W-:Y:S01]  /*6f60*/  MOV R14, UR62 ;  /* 0x0000003e000e7c02 */ /* 0x000fe20008000f00 */
[----:B------:R-:W-:Y:S10]  /*6f70*/  ENDCOLLECTIVE ;  /* 0x000000000000791b */ /* 0x000ff40003800000 */
.L_x_163:
[----:B------:R-:W-:Y:S05]  /*6f80*/  BSYNC B1 ;  /* 0x0000000000017941 */ /* 0x000fea0003800000 */
.L_x_162:
[----:B------:R-:W-:Y:S05]  /*6f90*/  BRA `(.L_x_164) ;  /* 0xffffffdc00947947 */ /* 0x000fea000383ffff */
.L_x_113:
[----:B-1----:R1:W2:Y:S02]  /*6fa0*/  SYNCS.PHASECHK.TRANS64.TRYWAIT P0, [R22+URZ+0x128], R7 ;  /* 0x00012807160075a7 */ /* 0x0022a4000800017f */
[----:B--2---:R-:W-:Y:S05]  /*6fb0*/  @!P0 NANOSLEEP.SYNCS 0x989680 ;  /* 0x009896800000895d */ /* 0x004fea0003900000 */
[----:B------:R-:W2:Y:S02]  /*6fc0*/  @!P0 SYNCS.PHASECHK.TRANS64 P0, [R22+URZ+0x128], R7 ;  /* 0x00012807160085a7 */ /* 0x000ea4000800007f */
[----:B--2---:R-:W-:Y:S05]  /*6fd0*/  @!P0 BRA `(.L_x_113) ;  /* 0xfffffffc00f08947 */ /* 0x004fea000383ffff */
[----:B------:R-:W-:Y:S05]  /*6fe0*/  BRA `(.L_x_165) ;  /* 0xffffffdc00d07947 */ /* 0x000fea000383ffff */
.L_x_121:
[----:B------:R-:W-:Y:S01]  /*6ff0*/  BSSY B0, `(.L_x_166) ;  /* 0x0000006000007945 */ /* 0x000fe20003800000 */
[----:B------:R-:W-:-:S07]  /*7000*/  IMAD.MOV.U32 R15, RZ, RZ, -0x1 ;  /* 0xffffffffff0f7424 */ /* 0x000fce00078e00ff */
[----:B------:R-:W-:Y:S05]  /*7010*/  WARPSYNC.COLLECTIVE R15, `(.L_x_167) ;  /* 0x000000000f0c7348 */ /* 0x000fea0003c00000 */
[----:B------:R-:W-:Y:S02]  /*7020*/  ELECT P6, UR62, PT ;  /* 0x00000000003e782f */ /* 0x000fe400038c0000 */
[----:B------:R-:W-:Y:S01]  /*7030*/  MOV R14, UR62 ;  /* 0x0000003e000e7c02 */ /* 0x000fe20008000f00 */
[----:B------:R-:W-:Y:S10]  /*7040*/  ENDCOLLECTIVE ;  /* 0x000000000000791b */ /* 0x000ff40003800000 */
.L_x_167:
[----:B------:R-:W-:Y:S05]  /*7050*/  BSYNC B0 ;  /* 0x0000000000007941 */ /* 0x000fea0003800000 */
.L_x_166:
[----:B------:R-:W-:Y:S05]  /*7060*/  BRA `(.L_x_168) ;  /* 0xffffffe8002c7947 */ /* 0x000fea000383ffff */
.L_x_125:
[----:B0-----:R0:W1:Y:S02]  /*7070*/  SYNCS.PHASECHK.TRANS64.TRYWAIT P0, [R7+URZ], R4 ;  /* 0x00000004070075a7 */ /* 0x001064000800017f */
[----:B-1----:R-:W-:Y:S05]  /*7080*/  @!P0 NANOSLEEP.SYNCS 0x989680 ;  /* 0x009896800000895d */ /* 0x002fea0003900000 */
[----:B------:R-:W1:Y:S02]  /*7090*/  @!P0 SYNCS.PHASECHK.TRANS64 P0, [R7+URZ], R4 ;  /* 0x00000004070085a7 */ /* 0x000e64000800007f */
[----:B-1----:R-:W-:Y:S05]  /*70a0*/  @!P0 BRA `(.L_x_125) ;  /* 0xfffffffc00f08947 */ /* 0x002fea000383ffff */
[----:B------:R-:W-:Y:S05]  /*70b0*/  BRA `(.L_x_169) ;  /* 0xffffffe8006c7947 */ /* 0x000fea000383ffff */
.L_x_126:
[----:B0-----:R0:W1:Y:S02]  /*70c0*/  SYNCS.PHASECHK.TRANS64.TRYWAIT P0, [R8+URZ], R5 ;  /* 0x00000005080075a7 */ /* 0x001064000800017f */
[----:B-1----:R-:W-:Y:S05]  /*70d0*/  @!P0 NANOSLEEP.SYNCS 0x989680 ;  /* 0x009896800000895d */ /* 0x002fea0003900000 */
[----:B------:R-:W1:Y:S02]  /*70e0*/  @!P0 SYNCS.PHASECHK.TRANS64 P0, [R8+URZ], R5 ;  /* 0x00000005080085a7 */ /* 0x000e64000800007f */
[----:B-1----:R-:W-:Y:S05]  /*70f0*/  @!P0 BRA `(.L_x_126) ;  /* 0xfffffffc00f08947 */ /* 0x002fea000383ffff */
[----:B------:R-:W-:Y:S05]  /*7100*/  BRA `(.L_x_170) ;  /* 0xffffffe8007c7947 */ /* 0x000fea000383ffff */
.L_x_127:
[----:B0-----:R0:W1:Y:S02]  /*7110*/  SYNCS.PHASECHK.TRANS64.TRYWAIT P0, [R9+URZ], R4 ;  /* 0x00000004090075a7 */ /* 0x001064000800017f */
[----:B-1----:R-:W-:Y:S05]  /*7120*/  @!P0 NANOSLEEP.SYNCS 0x989680 ;  /* 0x009896800000895d */ /* 0x002fea0003900000 */
[----:B------:R-:W1:Y:S02]  /*7130*/  @!P0 SYNCS.PHASECHK.TRANS64 P0, [R9+URZ], R4 ;  /* 0x00000004090085a7 */ /* 0x000e64000800007f */
[----:B-1----:R-:W-:Y:S05]  /*7140*/  @!P0 BRA `(.L_x_127) ;  /* 0xfffffffc00f08947 */ /* 0x002fea000383ffff */
[----:B------:R-:W-:Y:S05]  /*7150*/  BRA `(.L_x_171) ;  /* 0xffffffe8008c7947 */ /* 0x000fea000383ffff */
.L_x_128:
[----:B0-----:R0:W1:Y:S02]  /*7160*/  SYNCS.PHASECHK.TRANS64.TRYWAIT P0, [R8+URZ], R5 ;  /* 0x00000005080075a7 */ /* 0x001064000800017f */
[----:B-1----:R-:W-:Y:S05]  /*7170*/  @!P0 NANOSLEEP.SYNCS 0x989680 ;  /* 0x009896800000895d */ /* 0x002fea0003900000 */
[----:B------:R-:W1:Y:S02]  /*7180*/  @!P0 SYNCS.PHASECHK.TRANS64 P0, [R8+URZ], R5 ;  /* 0x00000005080085a7 */ /* 0x000e64000800007f */
[----:B-1----:R-:W-:Y:S05]  /*7190*/  @!P0 BRA `(.L_x_128) ;  /* 0xfffffffc00f08947 */ /* 0x002fea000383ffff */
[----:B------:R-:W-:Y:S05]  /*71a0*/  BRA `(.L_x_172) ;  /* 0xffffffe8009c7947 */ /* 0x000fea000383ffff */
.L_x_129:
[----:B0-----:R0:W1:Y:S02]  /*71b0*/  SYNCS.PHASECHK.TRANS64.TRYWAIT P0, [R9+URZ], R4 ;  /* 0x00000004090075a7 */ /* 0x001064000800017f */
[----:B-1----:R-:W-:Y:S05]  /*71c0*/  @!P0 NANOSLEEP.SYNCS 0x989680 ;  /* 0x009896800000895d */ /* 0x002fea0003900000 */
[----:B------:R-:W1:Y:S02]  /*71d0*/  @!P0 SYNCS.PHASECHK.TRANS64 P0, [R9+URZ], R4 ;  /* 0x00000004090085a7 */ /* 0x000e64000800007f */
[----:B-1----:R-:W-:Y:S05]  /*71e0*/  @!P0 BRA `(.L_x_129) ;  /* 0xfffffffc00f08947 */ /* 0x002fea000383ffff */
[----:B------:R-:W-:Y:S05]  /*71f0*/  BRA `(.L_x_173) ;  /* 0xffffffe800ac7947 */ /* 0x000fea000383ffff */
.L_x_130:
[----:B0-----:R0:W1:Y:S02]  /*7200*/  SYNCS.PHASECHK.TRANS64.TRYWAIT P0, [R8+URZ], R5 ;  /* 0x00000005080075a7 */ /* 0x001064000800017f */
[----:B-1----:R-:W-:Y:S05]  /*7210*/  @!P0 NANOSLEEP.SYNCS 0x989680 ;  /* 0x009896800000895d */ /* 0x002fea0003900000 */
[----:B------:R-:W1:Y:S02]  /*7220*/  @!P0 SYNCS.PHASECHK.TRANS64 P0, [R8+URZ], R5 ;  /* 0x00000005080085a7 */ /* 0x000e64000800007f */
[----:B-1----:R-:W-:Y:S05]  /*7230*/  @!P0 BRA `(.L_x_130) ;  /* 0xfffffffc00f08947 */ /* 0x002fea000383ffff */
[----:B------:R-:W-:Y:S05]  /*7240*/  BRA `(.L_x_174) ;  /* 0xffffffe800bc7947 */ /* 0x000fea000383ffff */
.L_x_131:
[----:B0-----:R0:W1:Y:S02]  /*7250*/  SYNCS.PHASECHK.TRANS64.TRYWAIT P0, [R9+URZ], R4 ;  /* 0x00000004090075a7 */ /* 0x001064000800017f */
[----:B-1----:R-:W-:Y:S05]  /*7260*/  @!P0 NANOSLEEP.SYNCS 0x989680 ;  /* 0x009896800000895d */ /* 0x002fea0003900000 */
[----:B------:R-:W1:Y:S02]  /*7270*/  @!P0 SYNCS.PHASECHK.TRANS64 P0, [R9+URZ], R4 ;  /* 0x00000004090085a7 */ /* 0x000e64000800007f */
[----:B-1----:R-:W-:Y:S05]  /*7280*/  @!P0 BRA `(.L_x_131) ;  /* 0xfffffffc00f08947 */ /* 0x002fea000383ffff */
[----:B------:R-:W-:Y:S05]  /*7290*/  BRA `(.L_x_175) ;  /* 0xffffffe800cc7947 */ /* 0x000fea000383ffff */
.L_x_132:
[----:B0-----:R0:W1:Y:S02]  /*72a0*/  SYNCS.PHASECHK.TRANS64.TRYWAIT P0, [R8+URZ], R5 ;  /* 0x00000005080075a7 */ /* 0x001064000800017f */
[----:B-1----:R-:W-:Y:S05]  /*72b0*/  @!P0 NANOSLEEP.SYNCS 0x989680 ;  /* 0x009896800000895d */ /* 0x002fea0003900000 */
[----:B------:R-:W1:Y:S02]  /*72c0*/  @!P0 SYNCS.PHASECHK.TRANS64 P0, [R8+URZ], R5 ;  /* 0x00000005080085a7 */ /* 0x000e64000800007f */
[----:B-1----:R-:W-:Y:S05]  /*72d0*/  @!P0 BRA `(.L_x_132) ;  /* 0xfffffffc00f08947 */ /* 0x002fea000383ffff */
[----:B------:R-:W-:Y:S05]  /*72e0*/  BRA `(.L_x_176) ;  /* 0xffffffe800dc7947 */ /* 0x000fea000383ffff */
.L_x_133:
[----:B0-----:R0:W1:Y:S02]  /*72f0*/  SYNCS.PHASECHK.TRANS64.TRYWAIT P0, [R9+URZ], R4 ;  /* 0x00000004090075a7 */ /* 0x001064000800017f */
[----:B-1----:R-:W-:Y:S05]  /*7300*/  @!P0 NANOSLEEP.SYNCS 0x989680 ;  /* 0x009896800000895d */ /* 0x002fea0003900000 */
[----:B------:R-:W1:Y:S02]  /*7310*/  @!P0 SYNCS.PHASECHK.TRANS64 P0, [R9+URZ], R4 ;  /* 0x00000004090085a7 */ /* 0x000e64000800007f */
[----:B-1----:R-:W-:Y:S05]  /*7320*/  @!P0 BRA `(.L_x_133) ;  /* 0xfffffffc00f08947 */ /* 0x002fea000383ffff */
[----:B------:R-:W-:Y:S05]  /*7330*/  BRA `(.L_x_177) ;  /* 0xffffffe800ec7947 */ /* 0x000fea000383ffff */
.L_x_134:
[----:B0-----:R0:W1:Y:S02]  /*7340*/  SYNCS.PHASECHK.TRANS64.TRYWAIT P0, [R8+URZ], R5 ;  /* 0x00000005080075a7 */ /* 0x001064000800017f */
[----:B-1----:R-:W-:Y:S05]  /*7350*/  @!P0 NANOSLEEP.SYNCS 0x989680 ;  /* 0x009896800000895d */ /* 0x002fea0003900000 */
[----:B------:R-:W1:Y:S02]  /*7360*/  @!P0 SYNCS.PHASECHK.TRANS64 P0, [R8+URZ], R5 ;  /* 0x00000005080085a7 */ /* 0x000e64000800007f */
[----:B-1----:R-:W-:Y:S05]  /*7370*/  @!P0 BRA `(.L_x_134) ;  /* 0xfffffffc00f08947 */ /* 0x002fea000383ffff */
[----:B------:R-:W-:Y:S05]  /*7380*/  BRA `(.L_x_178) ;  /* 0xffffffe800fc7947 */ /* 0x000fea000383ffff */
.L_x_135:
[----:B0-----:R0:W1:Y:S02]  /*7390*/  SYNCS.PHASECHK.TRANS64.TRYWAIT P0, [R9+URZ], R4 ;  /* 0x00000004090075a7 */ /* 0x001064000800017f */
[----:B-1----:R-:W-:Y:S05]  /*73a0*/  @!P0 NANOSLEEP.SYNCS 0x989680 ;  /* 0x009896800000895d */ /* 0x002fea0003900000 */
[----:B------:R-:W1:Y:S02]  /*73b0*/  @!P0 SYNCS.PHASECHK.TRANS64 P0, [R9+URZ], R4 ;  /* 0x00000004090085a7 */ /* 0x000e64000800007f */
[----:B-1----:R-:W-:Y:S05]  /*73c0*/  @!P0 BRA `(.L_x_135) ;  /* 0xfffffffc00f08947 */ /* 0x002fea000383ffff */
[----:B------:R-:W-:Y:S05]  /*73d0*/  BRA `(.L_x_179) ;  /* 0xffffffec000c7947 */ /* 0x000fea000383ffff */
.L_x_136:
[----:B0-----:R0:W1:Y:S02]  /*73e0*/  SYNCS.PHASECHK.TRANS64.TRYWAIT P0, [R8+URZ], R5 ;  /* 0x00000005080075a7 */ /* 0x001064000800017f */
[----:B-1----:R-:W-:Y:S05]  /*73f0*/  @!P0 NANOSLEEP.SYNCS 0x989680 ;  /* 0x009896800000895d */ /* 0x002fea0003900000 */
[----:B------:R-:W1:Y:S02]  /*7400*/  @!P0 SYNCS.PHASECHK.TRANS64 P0, [R8+URZ], R5 ;  /* 0x00000005080085a7 */ /* 0x000e64000800007f */
[----:B-1----:R-:W-:Y:S05]  /*7410*/  @!P0 BRA `(.L_x_136) ;  /* 0xfffffffc00f08947 */ /* 0x002fea000383ffff */
[----:B------:R-:W-:Y:S05]  /*7420*/  BRA `(.L_x_180) ;  /* 0xffffffec001c7947 */ /* 0x000fea000383ffff */
.L_x_137:
[----:B0-----:R0:W1:Y:S02]  /*7430*/  SYNCS.PHASECHK.TRANS64.TRYWAIT P0, [R9+URZ], R4 ;  /* 0x00000004090075a7 */ /* 0x001064000800017f */
[----:B-1----:R-:W-:Y:S05]  /*7440*/  @!P0 NANOSLEEP.SYNCS 0x989680 ;  /* 0x009896800000895d */ /* 0x002fea0003900000 */
[----:B------:R-:W1:Y:S02]  /*7450*/  @!P0 SYNCS.PHASECHK.TRANS64 P0, [R9+URZ], R4 ;  /* 0x00000004090085a7 */ /* 0x000e64000800007f */
[----:B-1----:R-:W-:Y:S05]  /*7460*/  @!P0 BRA `(.L_x_137) ;  /* 0xfffffffc00f08947 */ /* 0x002fea000383ffff */
[----:B------:R-:W-:Y:S05]  /*7470*/  BRA `(.L_x_181) ;  /* 0xffffffec002c7947 */ /* 0x000fea000383ffff */
.L_x_138:
[----:B0-----:R0:W1:Y:S02]  /*7480*/  SYNCS.PHASECHK.TRANS64.TRYWAIT P0, [R8+URZ], R5 ;  /* 0x00000005080075a7 */ /* 0x001064000800017f */
[----:B-1----:R-:W-:Y:S05]  /*7490*/  @!P0 NANOSLEEP.SYNCS 0x989680 ;  /* 0x009896800000895d */ /* 0x002fea0003900000 */
[----:B------:R-:W1:Y:S02]  /*74a0*/  @!P0 SYNCS.PHASECHK.TRANS64 P0, [R8+URZ], R5 ;  /* 0x00000005080085a7 */ /* 0x000e64000800007f */
[----:B-1----:R-:W-:Y:S05]  /*74b0*/  @!P0 BRA `(.L_x_138) ;  /* 0xfffffffc00f08947 */ /* 0x002fea000383ffff */
[----:B------:R-:W-:Y:S05]  /*74c0*/  BRA `(.L_x_182) ;  /* 0xffffffec003c7947 */ /* 0x000fea000383ffff */
.L_x_139:
[----:B0-----:R0:W1:Y:S02]  /*74d0*/  SYNCS.PHASECHK.TRANS64.TRYWAIT P0, [R9+URZ], R4 ;  /* 0x00000004090075a7 */ /* 0x001064000800017f */
[----:B-1----:R-:W-:Y:S05]  /*74e0*/  @!P0 NANOSLEEP.SYNCS 0x989680 ;  /* 0x009896800000895d */ /* 0x002fea0003900000 */
[----:B------:R-:W1:Y:S02]  /*74f0*/  @!P0 SYNCS.PHASECHK.TRANS64 P0, [R9+URZ], R4 ;  /* 0x00000004090085a7 */ /* 0x000e64000800007f */
[----:B-1----:R-:W-:Y:S05]  /*7500*/  @!P0 BRA `(.L_x_139) ;  /* 0xfffffffc00f08947 */ /* 0x002fea000383ffff */
[----:B------:R-:W-:Y:S05]  /*7510*/  BRA `(.L_x_183) ;  /* 0xffffffec004c7947 */ /* 0x000fea000383ffff */
.L_x_140:
[----:B0-----:R0:W1:Y:S02]  /*7520*/  SYNCS.PHASECHK.TRANS64.TRYWAIT P0, [R8+URZ], R5 ;  /* 0x00000005080075a7 */ /* 0x001064000800017f */
[----:B-1----:R-:W-:Y:S05]  /*7530*/  @!P0 NANOSLEEP.SYNCS 0x989680 ;  /* 0x009896800000895d */ /* 0x002fea0003900000 */
[----:B------:R-:W1:Y:S02]  /*7540*/  @!P0 SYNCS.PHASECHK.TRANS64 P0, [R8+URZ], R5 ;  /* 0x00000005080085a7 */ /* 0x000e64000800007f */
[----:B-1----:R-:W-:Y:S05]  /*7550*/  @!P0 BRA `(.L_x_140) ;  /* 0xfffffffc00f08947 */ /* 0x002fea000383ffff */
[----:B------:R-:W-:Y:S05]  /*7560*/  BRA `(.L_x_184) ;  /* 0xffffffec005c7947 */ /* 0x000fea000383ffff */
.L_x_141:
[----:B0-----:R0:W1:Y:S02]  /*7570*/  SYNCS.PHASECHK.TRANS64.TRYWAIT P0, [R9+URZ], R4 ;  /* 0x00000004090075a7 */ /* 0x001064000800017f */
[----:B-1----:R-:W-:Y:S05]  /*7580*/  @!P0 NANOSLEEP.SYNCS 0x989680 ;  /* 0x009896800000895d */ /* 0x002fea0003900000 */
[----:B------:R-:W1:Y:S02]  /*7590*/  @!P0 SYNCS.PHASECHK.TRANS64 P0, [R9+URZ], R4 ;  /* 0x00000004090085a7 */ /* 0x000e64000800007f */
[----:B-1----:R-:W-:Y:S05]  /*75a0*/  @!P0 BRA `(.L_x_141) ;  /* 0xfffffffc00f08947 */ /* 0x002fea000383ffff */
[----:B------:R-:W-:Y:S05]  /*75b0*/  BRA `(.L_x_185) ;  /* 0xffffffec006c7947 */ /* 0x000fea000383ffff */
.L_x_142:
[----:B0-----:R0:W1:Y:S02]  /*75c0*/  SYNCS.PHASECHK.TRANS64.TRYWAIT P0, [R8+URZ], R5 ;  /* 0x00000005080075a7 */ /* 0x001064000800017f */
[----:B-1----:R-:W-:Y:S05]  /*75d0*/  @!P0 NANOSLEEP.SYNCS 0x989680 ;  /* 0x009896800000895d */ /* 0x002fea0003900000 */
[----:B------:R-:W1:Y:S02]  /*75e0*/  @!P0 SYNCS.PHASECHK.TRANS64 P0, [R8+URZ], R5 ;  /* 0x00000005080085a7 */ /* 0x000e64000800007f */
[----:B-1----:R-:W-:Y:S05]  /*75f0*/  @!P0 BRA `(.L_x_142) ;  /* 0xfffffffc00f08947 */ /* 0x002fea000383ffff */
[----:B------:R-:W-:Y:S05]  /*7600*/  BRA `(.L_x_186) ;  /* 0xffffffec007c7947 */ /* 0x000fea000383ffff */
.L_x_143:
[----:B0-----:R0:W1:Y:S02]  /*7610*/  SYNCS.PHASECHK.TRANS64.TRYWAIT P0, [R9+URZ], R4 ;  /* 0x00000004090075a7 */ /* 0x001064000800017f */
[----:B-1----:R-:W-:Y:S05]  /*7620*/  @!P0 NANOSLEEP.SYNCS 0x989680 ;  /* 0x009896800000895d */ /* 0x002fea0003900000 */
[----:B------:R-:W1:Y:S02]  /*7630*/  @!P0 SYNCS.PHASECHK.TRANS64 P0, [R9+URZ], R4 ;  /* 0x00000004090085a7 */ /* 0x000e64000800007f */
[----:B-1----:R-:W-:Y:S05]  /*7640*/  @!P0 BRA `(.L_x_143) ;  /* 0xfffffffc00f08947 */ /* 0x002fea000383ffff */
[----:B------:R-:W-:Y:S05]  /*7650*/  BRA `(.L_x_187) ;  /* 0xffffffec008c7947 */ /* 0x000fea000383ffff */
.L_x_144:
[----:B0-----:R0:W1:Y:S02]  /*7660*/  SYNCS.PHASECHK.TRANS64.TRYWAIT P0, [R8+URZ], R5 ;  /* 0x00000005080075a7 */ /* 0x001064000800017f */
[----:B-1----:R-:W-:Y:S05]  /*7670*/  @!P0 NANOSLEEP.SYNCS 0x989680 ;  /* 0x009896800000895d */ /* 0x002fea0003900000 */
[----:B------:R-:W1:Y:S02]  /*7680*/  @!P0 SYNCS.PHASECHK.TRANS64 P0, [R8+URZ], R5 ;  /* 0x00000005080085a7 */ /* 0x000e64000800007f */
[----:B-1----:R-:W-:Y:S05]  /*7690*/  @!P0 BRA `(.L_x_144) ;  /* 0xfffffffc00f08947 */ /* 0x002fea000383ffff */
[----:B------:R-:W-:Y:S05]  /*76a0*/  BRA `(.L_x_188) ;  /* 0xffffffec009c7947 */ /* 0x000fea000383ffff */
.L_x_145:
[----:B0-----:R0:W1:Y:S02]  /*76b0*/  SYNCS.PHASECHK.TRANS64.TRYWAIT P0, [R9+URZ], R4 ;  /* 0x00000004090075a7 */ /* 0x001064000800017f */
[----:B-1----:R-:W-:Y:S05]  /*76c0*/  @!P0 NANOSLEEP.SYNCS 0x989680 ;  /* 0x009896800000895d */ /* 0x002fea0003900000 */
[----:B------:R-:W1:Y:S02]  /*76d0*/  @!P0 SYNCS.PHASECHK.TRANS64 P0, [R9+URZ], R4 ;  /* 0x00000004090085a7 */ /* 0x000e64000800007f */
[----:B-1----:R-:W-:Y:S05]  /*76e0*/  @!P0 BRA `(.L_x_145) ;  /* 0xfffffffc00f08947 */ /* 0x002fea000383ffff */
[----:B------:R-:W-:Y:S05]  /*76f0*/  BRA `(.L_x_189) ;  /* 0xffffffec00ac7947 */ /* 0x000fea000383ffff */
.L_x_146:
[----:B0-----:R0:W1:Y:S02]  /*7700*/  SYNCS.PHASECHK.TRANS64.TRYWAIT P0, [R8+URZ], R5 ;  /* 0x00000005080075a7 */ /* 0x001064000800017f */
[----:B-1----:R-:W-:Y:S05]  /*7710*/  @!P0 NANOSLEEP.SYNCS 0x989680 ;  /* 0x009896800000895d */ /* 0x002fea0003900000 */
[----:B------:R-:W1:Y:S02]  /*7720*/  @!P0 SYNCS.PHASECHK.TRANS64 P0, [R8+URZ], R5 ;  /* 0x00000005080085a7 */ /* 0x000e64000800007f */
[----:B-1----:R-:W-:Y:S05]  /*7730*/  @!P0 BRA `(.L_x_146) ;  /* 0xfffffffc00f08947 */ /* 0x002fea000383ffff */
[----:B------:R-:W-:Y:S05]  /*7740*/  BRA `(.L_x_190) ;  /* 0xffffffec00bc7947 */ /* 0x000fea000383ffff */
.L_x_147:
[----:B0-----:R0:W1:Y:S02]  /*7750*/  SYNCS.PHASECHK.TRANS64.TRYWAIT P0, [R9+URZ], R4 ;  /* 0x00000004090075a7 */ /* 0x001064000800017f */
[----:B-1----:R-:W-:Y:S05]  /*7760*/  @!P0 NANOSLEEP.SYNCS 0x989680 ;  /* 0x009896800000895d */ /* 0x002fea0003900000 */
[----:B------:R-:W1:Y:S02]  /*7770*/  @!P0 SYNCS.PHASECHK.TRANS64 P0, [R9+URZ], R4 ;  /* 0x00000004090085a7 */ /* 0x000e64000800007f */
[----:B-1----:R-:W-:Y:S05]  /*7780*/  @!P0 BRA `(.L_x_147) ;  /* 0xfffffffc00f08947 */ /* 0x002fea000383ffff */
[----:B------:R-:W-:Y:S05]  /*7790*/  BRA `(.L_x_191) ;  /* 0xffffffec00cc7947 */ /* 0x000fea000383ffff */
.L_x_148:
[----:B0-----:R0:W1:Y:S02]  /*77a0*/  SYNCS.PHASECHK.TRANS64.TRYWAIT P0, [R8+URZ], R5 ;  /* 0x00000005080075a7 */ /* 0x001064000800017f */
[----:B-1----:R-:W-:Y:S05]  /*77b0*/  @!P0 NANOSLEEP.SYNCS 0x989680 ;  /* 0x009896800000895d */ /* 0x002fea0003900000 */
[----:B------:R-:W1:Y:S02]  /*77c0*/  @!P0 SYNCS.PHASECHK.TRANS64 P0, [R8+URZ], R5 ;  /* 0x00000005080085a7 */ /* 0x000e64000800007f */
[----:B-1----:R-:W-:Y:S05]  /*77d0*/  @!P0 BRA `(.L_x_148) ;  /* 0xfffffffc00f08947 */ /* 0x002fea000383ffff */
[----:B------:R-:W-:Y:S05]  /*77e0*/  BRA `(.L_x_192) ;  /* 0xffffffec00dc7947 */ /* 0x000fea000383ffff */
.L_x_149:
[----:B0-----:R0:W1:Y:S02]  /*77f0*/  SYNCS.PHASECHK.TRANS64.TRYWAIT P0, [R9+URZ], R4 ;  /* 0x00000004090075a7 */ /* 0x001064000800017f */
[----:B-1----:R-:W-:Y:S05]  /*7800*/  @!P0 NANOSLEEP.SYNCS 0x989680 ;  /* 0x009896800000895d */ /* 0x002fea0003900000 */
[----:B------:R-:W1:Y:S02]  /*7810*/  @!P0 SYNCS.PHASECHK.TRANS64 P0, [R9+URZ], R4 ;  /* 0x00000004090085a7 */ /* 0x000e64000800007f */
[----:B-1----:R-:W-:Y:S05]  /*7820*/  @!P0 BRA `(.L_x_149) ;  /* 0xfffffffc00f08947 */ /* 0x002fea000383ffff */
[----:B------:R-:W-:Y:S05]  /*7830*/  BRA `(.L_x_193) ;  /* 0xffffffec00ec7947 */ /* 0x000fea000383ffff */
.L_x_150:
[----:B0-----:R0:W1:Y:S02]  /*7840*/  SYNCS.PHASECHK.TRANS64.TRYWAIT P0, [R8+URZ], R5 ;  /* 0x00000005080075a7 */ /* 0x001064000800017f */
[----:B-1----:R-:W-:Y:S05]  /*7850*/  @!P0 NANOSLEEP.SYNCS 0x989680 ;  /* 0x009896800000895d */ /* 0x002fea0003900000 */
[----:B------:R-:W1:Y:S02]  /*7860*/  @!P0 SYNCS.PHASECHK.TRANS64 P0, [R8+URZ], R5 ;  /* 0x00000005080085a7 */ /* 0x000e64000800007f */
[----:B-1----:R-:W-:Y:S05]  /*7870*/  @!P0 BRA `(.L_x_150) ;  /* 0xfffffffc00f08947 */ /* 0x002fea000383ffff */
[----:B------:R-:W-:Y:S05]  /*7880*/  BRA `(.L_x_194) ;  /* 0xffffffec00fc7947 */ /* 0x000fea000383ffff */
.L_x_151:
[----:B0-----:R0:W1:Y:S02]  /*7890*/  SYNCS.PHASECHK.TRANS64.TRYWAIT P0, [R9+URZ], R4 ;  /* 0x00000004090075a7 */ /* 0x001064000800017f */
[----:B-1----:R-:W-:Y:S05]  /*78a0*/  @!P0 NANOSLEEP.SYNCS 0x989680 ;  /* 0x009896800000895d */ /* 0x002fea0003900000 */
[----:B------:R-:W1:Y:S02]  /*78b0*/  @!P0 SYNCS.PHASECHK.TRANS64 P0, [R9+URZ], R4 ;  /* 0x00000004090085a7 */ /* 0x000e64000800007f */
[----:B-1----:R-:W-:Y:S05]  /*78c0*/  @!P0 BRA `(.L_x_151) ;  /* 0xfffffffc00f08947 */ /* 0x002fea000383ffff */
[----:B------:R-:W-:Y:S05]  /*78d0*/  BRA `(.L_x_195) ;  /* 0xfffffff0000c7947 */ /* 0x000fea000383ffff */
.L_x_152:
[----:B0-----:R0:W1:Y:S02]  /*78e0*/  SYNCS.PHASECHK.TRANS64.TRYWAIT P0, [R8+URZ], R5 ;  /* 0x00000005080075a7 */ /* 0x001064000800017f */
[----:B-1----:R-:W-:Y:S05]  /*78f0*/  @!P0 NANOSLEEP.SYNCS 0x989680 ;  /* 0x009896800000895d */ /* 0x002fea0003900000 */
[----:B------:R-:W1:Y:S02]  /*7900*/  @!P0 SYNCS.PHASECHK.TRANS64 P0, [R8+URZ], R5 ;  /* 0x00000005080085a7 */ /* 0x000e64000800007f */
[----:B-1----:R-:W-:Y:S05]  /*7910*/  @!P0 BRA `(.L_x_152) ;  /* 0xfffffffc00f08947 */ /* 0x002fea000383ffff */
[----:B------:R-:W-:Y:S05]  /*7920*/  BRA `(.L_x_196) ;  /* 0xfffffff0001c7947 */ /* 0x000fea000383ffff */
.L_x_153:
[----:B0-----:R0:W1:Y:S02]  /*7930*/  SYNCS.PHASECHK.TRANS64.TRYWAIT P0, [R9+URZ], R4 ;  /* 0x00000004090075a7 */ /* 0x001064000800017f */
[----:B-1----:R-:W-:Y:S05]  /*7940*/  @!P0 NANOSLEEP.SYNCS 0x989680 ;  /* 0x009896800000895d */ /* 0x002fea0003900000 */
[----:B------:R-:W1:Y:S02]  /*7950*/  @!P0 SYNCS.PHASECHK.TRANS64 P0, [R9+URZ], R4 ;  /* 0x00000004090085a7 */ /* 0x000e64000800007f */
[----:B-1----:R-:W-:Y:S05]  /*7960*/  @!P0 BRA `(.L_x_153) ;  /* 0xfffffffc00f08947 */ /* 0x002fea000383ffff */
[----:B------:R-:W-:Y:S05]  /*7970*/  BRA `(.L_x_197) ;  /* 0xfffffff0002c7947 */ /* 0x000fea000383ffff */
.L_x_154:
[----:B0-----:R0:W1:Y:S02]  /*7980*/  SYNCS.PHASECHK.TRANS64.TRYWAIT P0, [R8+URZ], R5 ;  /* 0x00000005080075a7 */ /* 0x001064000800017f */
[----:B-1----:R-:W-:Y:S05]  /*7990*/  @!P0 NANOSLEEP.SYNCS 0x989680 ;  /* 0x009896800000895d */ /* 0x002fea0003900000 */
[----:B------:R-:W1:Y:S02]  /*79a0*/  @!P0 SYNCS.PHASECHK.TRANS64 P0, [R8+URZ], R5 ;  /* 0x00000005080085a7 */ /* 0x000e64000800007f */
[----:B-1----:R-:W-:Y:S05]  /*79b0*/  @!P0 BRA `(.L_x_154) ;  /* 0xfffffffc00f08947 */ /* 0x002fea000383ffff */
[----:B------:R-:W-:Y:S05]  /*79c0*/  BRA `(.L_x_198) ;  /* 0xfffffff0003c7947 */ /* 0x000fea000383ffff */
.L_x_155:
[----:B0-----:R0:W1:Y:S02]  /*79d0*/  SYNCS.PHASECHK.TRANS64.TRYWAIT P0, [R9+URZ], R4 ;  /* 0x00000004090075a7 */ /* 0x001064000800017f */
[----:B-1----:R-:W-:Y:S05]  /*79e0*/  @!P0 NANOSLEEP.SYNCS 0x989680 ;  /* 0x009896800000895d */ /* 0x002fea0003900000 */
[----:B------:R-:W1:Y:S02]  /*79f0*/  @!P0 SYNCS.PHASECHK.TRANS64 P0, [R9+URZ], R4 ;  /* 0x00000004090085a7 */ /* 0x000e64000800007f */
[----:B-1----:R-:W-:Y:S05]  /*7a00*/  @!P0 BRA `(.L_x_155) ;  /* 0xfffffffc00f08947 */ /* 0x002fea000383ffff */
[----:B------:R-:W-:Y:S05]  /*7a10*/  BRA `(.L_x_199) ;  /* 0xfffffff0004c7947 */ /* 0x000fea000383ffff */
.L_x_156:
[----:B0-----:R0:W1:Y:S02]  /*7a20*/  SYNCS.PHASECHK.TRANS64.TRYWAIT P0, [R8+URZ], R5 ;  /* 0x00000005080075a7 */ /* 0x001064000800017f */
[----:B-1----:R-:W-:Y:S05]  /*7a30*/  @!P0 NANOSLEEP.SYNCS 0x989680 ;  /* 0x009896800000895d */ /* 0x002fea0003900000 */
[----:B------:R-:W1:Y:S02]  /*7a40*/  @!P0 SYNCS.PHASECHK.TRANS64 P0, [R8+URZ], R5 ;  /* 0x00000005080085a7 */ /* 0x000e64000800007f */
[----:B-1----:R-:W-:Y:S05]  /*7a50*/  @!P0 BRA `(.L_x_156) ;  /* 0xfffffffc00f08947 */ /* 0x002fea000383ffff */
[----:B------:R-:W-:Y:S05]  /*7a60*/  BRA `(.L_x_200) ;  /* 0xfffffff0005c7947 */ /* 0x000fea000383ffff */
.L_x_157:
[----:B0-----:R0:W1:Y:S02]  /*7a70*/  SYNCS.PHASECHK.TRANS64.TRYWAIT P0, [R9+URZ], R4 ;  /* 0x00000004090075a7 */ /* 0x001064000800017f */
[----:B-1----:R-:W-:Y:S05]  /*7a80*/  @!P0 NANOSLEEP.SYNCS 0x989680 ;  /* 0x009896800000895d */ /* 0x002fea0003900000 */
[----:B------:R-:W1:Y:S02]  /*7a90*/  @!P0 SYNCS.PHASECHK.TRANS64 P0, [R9+URZ], R4 ;  /* 0x00000004090085a7 */ /* 0x000e64000800007f */
[----:B-1----:R-:W-:Y:S05]  /*7aa0*/  @!P0 BRA `(.L_x_157) ;  /* 0xfffffffc00f08947 */ /* 0x002fea000383ffff */
[----:B------:R-:W-:Y:S05]  /*7ab0*/  BRA `(.L_x_201) ;  /* 0xfffffff0006c7947 */ /* 0x000fea000383ffff */
.L_x_158:
[----:B0-----:R0:W1:Y:S02]  /*7ac0*/  SYNCS.PHASECHK.TRANS64.TRYWAIT P0, [R8+URZ], R5 ;  /* 0x00000005080075a7 */ /* 0x001064000800017f */
[----:B-1----:R-:W-:Y:S05]  /*7ad0*/  @!P0 NANOSLEEP.SYNCS 0x989680 ;  /* 0x009896800000895d */ /* 0x002fea0003900000 */
[----:B------:R-:W1:Y:S02]  /*7ae0*/  @!P0 SYNCS.PHASECHK.TRANS64 P0, [R8+URZ], R5 ;  /* 0x00000005080085a7 */ /* 0x000e64000800007f */
[----:B-1----:R-:W-:Y:S05]  /*7af0*/  @!P0 BRA `(.L_x_158) ;  /* 0xfffffffc00f08947 */ /* 0x002fea000383ffff */
[----:B------:R-:W-:Y:S05]  /*7b00*/  BRA `(.L_x_202) ;  /* 0xfffffff0007c7947 */ /* 0x000fea000383ffff */
.L_x_159:
[----:B0-----:R0:W1:Y:S02]  /*7b10*/  SYNCS.PHASECHK.TRANS64.TRYWAIT P0, [R9+URZ], R4 ;  /* 0x00000004090075a7 */ /* 0x001064000800017f */
[----:B-1----:R-:W-:Y:S05]  /*7b20*/  @!P0 NANOSLEEP.SYNCS 0x989680 ;  /* 0x009896800000895d */ /* 0x002fea0003900000 */
[----:B------:R-:W1:Y:S02]  /*7b30*/  @!P0 SYNCS.PHASECHK.TRANS64 P0, [R9+URZ], R4 ;  /* 0x00000004090085a7 */ /* 0x000e64000800007f */
[----:B-1----:R-:W-:Y:S05]  /*7b40*/  @!P0 BRA `(.L_x_159) ;  /* 0xfffffffc00f08947 */ /* 0x002fea000383ffff */
[----:B------:R-:W-:Y:S05]  /*7b50*/  BRA `(.L_x_203) ;  /* 0xfffffff0008c7947 */ /* 0x000fea000383ffff */
.L_x_160:
[----:B0-----:R0:W1:Y:S02]  /*7b60*/  SYNCS.PHASECHK.TRANS64.TRYWAIT P0, [R6+URZ], R5 ;  /* 0x00000005060075a7 */ /* 0x001064000800017f */
[----:B-1----:R-:W-:Y:S05]  /*7b70*/  @!P0 NANOSLEEP.SYNCS 0x989680 ;  /* 0x009896800000895d */ /* 0x002fea0003900000 */
[----:B------:R-:W1:Y:S02]  /*7b80*/  @!P0 SYNCS.PHASECHK.TRANS64 P0, [R6+URZ], R5 ;  /* 0x00000005060085a7 */ /* 0x000e64000800007f */
[----:B-1----:R-:W-:Y:S05]  /*7b90*/  @!P0 BRA `(.L_x_160) ;  /* 0xfffffffc00f08947 */ /* 0x002fea000383ffff */
[----:B------:R-:W-:Y:S05]  /*7ba0*/  BRA `(.L_x_204) ;  /* 0xfffffff000947947 */ /* 0x000fea000383ffff */
.L_x_205:
[----:B------:R-:W-:-:S00]  /*7bb0*/  BRA `(.L_x_205) ;  /* 0xfffffffc00fc7947 */ /* 0x000fc0000383ffff */
[----:B------:R-:W-:-:S00]  /*7bc0*/  NOP ;  /* 0x0000000000007918 */ /* 0x000fc00000000000 */
        /* <DEDUP_REMOVED lines=11> */
.L_x_206:


//--------------------- .nv.global.init           --------------------------
	.section	.nv.global.init,"aw",@progbits
.nv.global.init:
	.type		$str$22,@object
	.size		$str$22,($str$23 - $str$22)
$str$22:
        /*0000*/ 	.byte	0x6b, 0x5f, 0x74, 0x69, 0x6c, 0x65, 0x5f, 0x63, 0x6f, 0x75, 0x6e, 0x74, 0x20, 0x3e, 0x3d, 0x20
        /*0010*/ 	.byte	0x31, 0x00
	.type		$str$23,@object
	.size		$str$23,(__unnamed_1 - $str$23)
$str$23:
        /*0012*/ 	.byte	0x2f, 0x74, 0x6d, 0x70, 0x2f, 0x63, 0x75, 0x74, 0x6c, 0x61, 0x73, 0x73, 0x5f, 0x73, 0x77, 0x65
        /*0022*/ 	.byte	0x65, 0x70, 0x5f, 0x73, 0x72, 0x63, 0x2f, 0x69, 0x6e, 0x63, 0x6c, 0x75, 0x64, 0x65, 0x2f, 0x63
        /*0032*/ 	.byte	0x75, 0x74, 0x6c, 0x61, 0x73, 0x73, 0x2f, 0x67, 0x65, 0x6d, 0x6d, 0x2f, 0x63, 0x6f, 0x6c, 0x6c
        /*0042*/ 	.byte	0x65, 0x63, 0x74, 0x69, 0x76, 0x65, 0x2f, 0x73, 0x6d, 0x39, 0x30, 0x5f, 0x6d, 0x6d, 0x61, 0x5f
        /*0052*/ 	.byte	0x74, 0x6d, 0x61, 0x5f, 0x67, 0x6d, 0x6d, 0x61, 0x5f, 0x73, 0x73, 0x5f, 0x77, 0x61, 0x72, 0x70
        /*0062*/ 	.byte	0x73, 0x70, 0x65, 0x63, 0x69, 0x61, 0x6c, 0x69, 0x7a, 0x65, 0x64, 0x2e, 0x68, 0x70, 0x70, 0x00
	.type		__unnamed_1,@object
	.size		__unnamed_1,(.L_0 - __unnamed_1)
__unnamed_1:
        /*0072*/ 	.byte	0x76, 0x6f, 0x69, 0x64, 0x20, 0x63, 0x75, 0x74, 0x6c, 0x61, 0x73, 0x73, 0x3a, 0x3a, 0x67, 0x65
        /* <DEDUP_REMOVED lines=173> */
        /*0b52*/ 	.byte	0x00
.L_0:


//--------------------- .nv.shared._ZN7cutlass13device_kernelINS_4gemm6kernel13GemmUniversalIN4cute5tupleIJiiiiEEENS1_10collective13CollectiveMmaINS1_34MainloopSm90TmaGmmaWarpSpecializedILi37ENS5_IJNS4_1CILi2EEENSA_ILi4EEENSA_ILi1EEEEEENS1_35KernelTmaWarpSpecializedCooperativeEEENS5_IJNSA_ILi128EEENSA_ILi64EEENSA_ILi32EEEEEEaNS5_IJlSD_lEEEaSL_NS4_8TiledMMAINS4_8MMA_AtomIJNS4_4SM904GMMA26MMA_64x64x32_S32S8S8_SS_TNEEEENS4_6LayoutINS5_IJSB_SD_SD_EEENS5_IJSD_NSA_ILi0EEESU_EEEEENS5_IJNS4_10UnderscoreESX_SX_EEEEENS4_23SM90_TMA_LOAD_MULTICASTENS4_14ComposedLayoutINS4_7SwizzleILi1ELi4ELi3EEENS4_18smem_ptr_flag_bitsILi8EEENSS_INS5_IJNSA_ILi8EEESJ_EEENS5_IJSJ_SD_EEEEEEEvNS4_8identityES10_S1A_vS1B_EENS_8epilogue10collective6detail29Sm90TmaWarpSpecializedAdapterINS1E_15DefaultEpilogueIaSL_SL_NS1D_6thread17LinearCombinationIaLi1EiiLNS1I_9ScaleType4KindE0ELNS_15FloatRoundStyleE2EaEENS1_15EpilogueDefaultEEEEEvvEEEEvNT_6ParamsE --------------------------
	.section	.nv.shared._ZN7cutlass13device_kernelINS_4gemm6kernel13GemmUniversalIN4cute5tupleIJiiiiEEENS1_10collective13CollectiveMmaINS1_34MainloopSm90TmaGmmaWarpSpecializedILi37ENS5_IJNS4_1CILi2EEENSA_ILi4EEENSA_ILi1EEEEEENS1_35KernelTmaWarpSpecializedCooperativeEEENS5_IJNSA_ILi128EEENSA_ILi64EEENSA_ILi32EEEEEEaNS5_IJlSD_lEEEaSL_NS4_8TiledMMAINS4_8MMA_AtomIJNS4_4SM904GMMA26MMA_64x64x32_S32S8S8_SS_TNEEEENS4_6LayoutINS5_IJSB_SD_SD_EEENS5_IJSD_NSA_ILi0EEESU_EEEEENS5_IJNS4_10UnderscoreESX_SX_EEEEENS4_23SM90_TMA_LOAD_MULTICASTENS4_14ComposedLayoutINS4_7SwizzleILi1ELi4ELi3EEENS4_18smem_ptr_flag_bitsILi8EEENSS_INS5_IJNSA_ILi8EEESJ_EEENS5_IJSJ_SD_EEEEEEEvNS4_8identityES10_S1A_vS1B_EENS_8epilogue10collective6detail29Sm90TmaWarpSpecializedAdapterINS1E_15DefaultEpilogueIaSL_SL_NS1D_6thread17LinearCombinationIaLi1EiiLNS1I_9ScaleType4KindE0ELNS_15FloatRoundStyleE2EaEENS1_15EpilogueDefaultEEEEEvvEEEEvNT_6ParamsE,"aw",@nobits
	.sectionflags	@""
	.align	16
	.zero		1024


//--------------------- .nv.shared.reserved.0     --------------------------
	.section	.nv.shared.reserved.0,"aw",@nobits
	.weak		__nv_reservedSMEM_offset_0_alias
	.size		__nv_reservedSMEM_offset_0_alias, 0, 0
	.other		__nv_reservedSMEM_offset_0_alias,@"STO_CUDA_RESERVED_SHARED STV_DEFAULT"
__nv_reservedSMEM_offset_0_alias:
	.zero		0


//--------------------- .nv.global                --------------------------
	.section	.nv.global,"aw",@nobits
.nv.global:
	.type		_ZN40_INTERNAL_ba12dd0d_4_k_cu_ce9bbb60_179114cute1_E,@object
	.size		_ZN40_INTERNAL_ba12dd0d_4_k_cu_ce9bbb60_179114cute1_E,(_ZN40_INTERNAL_ba12dd0d_4_k_cu_ce9bbb60_179114cuda3std3__45__cpo6cbeginE - _ZN40_INTERNAL_ba12dd0d_4_k_cu_ce9bbb60_179114cute1_E)
_ZN40_INTERNAL_ba12dd0d_4_k_cu_ce9bbb60_179114cute1_E:
	.zero		1
	.type		_ZN40_INTERNAL_ba12dd0d_4_k_cu_ce9bbb60_179114cuda3std3__45__cpo6cbeginE,@object
	.size		_ZN40_INTERNAL_ba12dd0d_4_k_cu_ce9bbb60_179114cuda3std3__45__cpo6cbeginE,(_ZN40_INTERNAL_ba12dd0d_4_k_cu_ce9bbb60_179114cuda3std3__48in_placeE - _ZN40_INTERNAL_ba12dd0d_4_k_cu_ce9bbb60_179114cuda3std3__45__cpo6cbeginE)
_ZN40_INTERNAL_ba12dd0d_4_k_cu_ce9bbb60_179114cuda3std3__45__cpo6cbeginE:
	.zero		1
	.type		_ZN40_INTERNAL_ba12dd0d_4_k_cu_ce9bbb60_179114cuda3std3__48in_placeE,@object
	.size		_ZN40_INTERNAL_ba12dd0d_4_k_cu_ce9bbb60_179114cuda3std3__48in_placeE,(_ZN40_INTERNAL_ba12dd0d_4_k_cu_ce9bbb60_179114cuda3std6ranges3__45__cpo9iter_moveE - _ZN40_INTERNAL_ba12dd0d_4_k_cu_ce9bbb60_179114cuda3std3__48in_placeE)
_ZN40_INTERNAL_ba12dd0d_4_k_cu_ce9bbb60_179114cuda3std3__48in_placeE:
	.zero		1
	.type		_ZN40_INTERNAL_ba12dd0d_4_k_cu_ce9bbb60_179114cuda3std6ranges3__45__cpo9iter_moveE,@object
	.size		_ZN40_INTERNAL_ba12dd0d_4_k_cu_ce9bbb60_179114cuda3std6ranges3__45__cpo9iter_moveE,(_ZN40_INTERNAL_ba12dd0d_4_k_cu_ce9bbb60_179114cuda3std3__45__cpo5beginE - _ZN40_INTERNAL_ba12dd0d_4_k_cu_ce9bbb60_179114cuda3std6ranges3__45__cpo9iter_moveE)
_ZN40_INTERNAL_ba12dd0d_4_k_cu_ce9bbb60_179114cuda3std6ranges3__45__cpo9iter_moveE:
	.zero		1
	.type		_ZN40_INTERNAL_ba12dd0d_4_k_cu_ce9bbb60_179114cuda3std3__45__cpo5beginE,@object
	.size		_ZN40_INTERNAL_ba12dd0d_4_k_cu_ce9bbb60_179114cuda3std3__45__cpo5beginE,(_ZN40_INTERNAL_ba12dd0d_4_k_cu_ce9bbb60_179114cuda3std3__442_GLOBAL__N__ba12dd0d_4_k_cu_ce9bbb60_179116ignoreE - _ZN40_INTERNAL_ba12dd0d_4_k_cu_ce9bbb60_179114cuda3std3__45__cpo5beginE)
_ZN40_INTERNAL_ba12dd0d_4_k_cu_ce9bbb60_179114cuda3std3__45__cpo5beginE:
	.zero		1
	.type		_ZN40_INTERNAL_ba12dd0d_4_k_cu_ce9bbb60_179114cuda3std3__442_GLOBAL__N__ba12dd0d_4_k_cu_ce9bbb60_179116ignoreE,@object
	.size		_ZN40_INTERNAL_ba12dd0d_4_k_cu_ce9bbb60_179114cuda3std3__442_GLOBAL__N__ba12dd0d_4_k_cu_ce9bbb60_179116ignoreE,(_ZN40_INTERNAL_ba12dd0d_4_k_cu_ce9bbb60_179114cute7productE - _ZN40_INTERNAL_ba12dd0d_4_k_cu_ce9bbb60_179114cuda3std3__442_GLOBAL__N__ba12dd0d_4_k_cu_ce9bbb60_179116ignoreE)
_ZN40_INTERNAL_ba12dd0d_4_k_cu_ce9bbb60_179114cuda3std3__442_GLOBAL__N__ba12dd0d_4_k_cu_ce9bbb60_179116ignoreE:
	.zero		1
	.type		_ZN40_INTERNAL_ba12dd0d_4_k_cu_ce9bbb60_179114cute7productE,@object
	.size		_ZN40_INTERNAL_ba12dd0d_4_k_cu_ce9bbb60_179114cute7productE,(_ZN40_INTERNAL_ba12dd0d_4_k_cu_ce9bbb60_179114cuda3std3__45__cpo3endE - _ZN40_INTERNAL_ba12dd0d_4_k_cu_ce9bbb60_179114cute7productE)
_ZN40_INTERNAL_ba12dd0d_4_k_cu_ce9bbb60_179114cute7productE:
	.zero		1
	.type		_ZN40_INTERNAL_ba12dd0d_4_k_cu_ce9bbb60_179114cuda3std3__45__cpo3endE,@object
	.size		_ZN40_INTERNAL_ba12dd0d_4_k_cu_ce9bbb60_179114cuda3std3__45__cpo3endE,(_ZN40_INTERNAL_ba12dd0d_4_k_cu_ce9bbb60_179114cuda3std3__419piecewise_constructE - _ZN40_INTERNAL_ba12dd0d_4_k_cu_ce9bbb60_179114cuda3std3__45__cpo3endE)
_ZN40_INTERNAL_ba12dd0d_4_k_cu_ce9bbb60_179114cuda3std3__45__cpo3endE:
	.zero		1
	.type		_ZN40_INTERNAL_ba12dd0d_4_k_cu_ce9bbb60_179114cuda3std3__419piecewise_constructE,@object
	.size		_ZN40_INTERNAL_ba12dd0d_4_k_cu_ce9bbb60_179114cuda3std3__419piecewise_constructE,(_ZN40_INTERNAL_ba12dd0d_4_k_cu_ce9bbb60_179114cuda3std3__45__cpo4cendE - _ZN40_INTERNAL_ba12dd0d_4_k_cu_ce9bbb60_179114cuda3std3__419piecewise_constructE)
_ZN40_INTERNAL_ba12dd0d_4_k_cu_ce9bbb60_179114cuda3std3__419piecewise_constructE:
	.zero		1
	.type		_ZN40_INTERNAL_ba12dd0d_4_k_cu_ce9bbb60_179114cuda3std3__45__cpo4cendE,@object
	.size		_ZN40_INTERNAL_ba12dd0d_4_k_cu_ce9bbb60_179114cuda3std3__45__cpo4cendE,(_ZN40_INTERNAL_ba12dd0d_4_k_cu_ce9bbb60_179114cuda3std6ranges3__45__cpo4swapE - _ZN40_INTERNAL_ba12dd0d_4_k_cu_ce9bbb60_179114cuda3std3__45__cpo4cendE)
_ZN40_INTERNAL_ba12dd0d_4_k_cu_ce9bbb60_179114cuda3std3__45__cpo4cendE:
	.zero		1
	.type		_ZN40_INTERNAL_ba12dd0d_4_k_cu_ce9bbb60_179114cuda3std6ranges3__45__cpo4swapE,@object
	.size		_ZN40_INTERNAL_ba12dd0d_4_k_cu_ce9bbb60_179114cuda3std6ranges3__45__cpo4swapE,(.L_8 - _ZN40_INTERNAL_ba12dd0d_4_k_cu_ce9bbb60_179114cuda3std6ranges3__45__cpo4swapE)
_ZN40_INTERNAL_ba12dd0d_4_k_cu_ce9bbb60_179114cuda3std6ranges3__45__cpo4swapE:
	.zero		1
.L_8:


//--------------------- .nv.constant0._ZN7cutlass13device_kernelINS_4gemm6kernel13GemmUniversalIN4cute5tupleIJiiiiEEENS1_10collective13CollectiveMmaINS1_34MainloopSm90TmaGmmaWarpSpecializedILi37ENS5_IJNS4_1CILi2EEENSA_ILi4EEENSA_ILi1EEEEEENS1_35KernelTmaWarpSpecializedCooperativeEEENS5_IJNSA_ILi128EEENSA_ILi64EEENSA_ILi32EEEEEEaNS5_IJlSD_lEEEaSL_NS4_8TiledMMAINS4_8MMA_AtomIJNS4_4SM904GMMA26MMA_64x64x32_S32S8S8_SS_TNEEEENS4_6LayoutINS5_IJSB_SD_SD_EEENS5_IJSD_NSA_ILi0EEESU_EEEEENS5_IJNS4_10UnderscoreESX_SX_EEEEENS4_23SM90_TMA_LOAD_MULTICASTENS4_14ComposedLayoutINS4_7SwizzleILi1ELi4ELi3EEENS4_18smem_ptr_flag_bitsILi8EEENSS_INS5_IJNSA_ILi8EEESJ_EEENS5_IJSJ_SD_EEEEEEEvNS4_8identityES10_S1A_vS1B_EENS_8epilogue10collective6detail29Sm90TmaWarpSpecializedAdapterINS1E_15DefaultEpilogueIaSL_SL_NS1D_6thread17LinearCombinationIaLi1EiiLNS1I_9ScaleType4KindE0ELNS_15FloatRoundStyleE2EaEENS1_15EpilogueDefaultEEEEEvvEEEEvNT_6ParamsE --------------------------
	.section	.nv.constant0._ZN7cutlass13device_kernelINS_4gemm6kernel13GemmUniversalIN4cute5tupleIJiiiiEEENS1_10collective13CollectiveMmaINS1_34MainloopSm90TmaGmmaWarpSpecializedILi37ENS5_IJNS4_1CILi2EEENSA_ILi4EEENSA_ILi1EEEEEENS1_35KernelTmaWarpSpecializedCooperativeEEENS5_IJNSA_ILi128EEENSA_ILi64EEENSA_ILi32EEEEEEaNS5_IJlSD_lEEEaSL_NS4_8TiledMMAINS4_8MMA_AtomIJNS4_4SM904GMMA26MMA_64x64x32_S32S8S8_SS_TNEEEENS4_6LayoutINS5_IJSB_SD_SD_EEENS5_IJSD_NSA_ILi0EEESU_EEEEENS5_IJNS4_10UnderscoreESX_SX_EEEEENS4_23SM90_TMA_LOAD_MULTICASTENS4_14ComposedLayoutINS4_7SwizzleILi1ELi4ELi3EEENS4_18smem_ptr_flag_bitsILi8EEENSS_INS5_IJNSA_ILi8EEESJ_EEENS5_IJSJ_SD_EEEEEEEvNS4_8identityES10_S1A_vS1B_EENS_8epilogue10collective6detail29Sm90TmaWarpSpecializedAdapterINS1E_15DefaultEpilogueIaSL_SL_NS1D_6thread17LinearCombinationIaLi1EiiLNS1I_9ScaleType4KindE0ELNS_15FloatRoundStyleE2EaEENS1_15EpilogueDefaultEEEEEvvEEEEvNT_6ParamsE,"a",@progbits
	.sectionflags	@""
	.align	4
.nv.constant0._ZN7cutlass13device_kernelINS_4gemm6kernel13GemmUniversalIN4cute5tupleIJiiiiEEENS1_10collective13CollectiveMmaINS1_34MainloopSm90TmaGmmaWarpSpecializedILi37ENS5_IJNS4_1CILi2EEENSA_ILi4EEENSA_ILi1EEEEEENS1_35KernelTmaWarpSpecializedCooperativeEEENS5_IJNSA_ILi128EEENSA_ILi64EEENSA_ILi32EEEEEEaNS5_IJlSD_lEEEaSL_NS4_8TiledMMAINS4_8MMA_AtomIJNS4_4SM904GMMA26MMA_64x64x32_S32S8S8_SS_TNEEEENS4_6LayoutINS5_IJSB_SD_SD_EEENS5_IJSD_NSA_ILi0EEESU_EEEEENS5_IJNS4_10UnderscoreESX_SX_EEEEENS4_23SM90_TMA_LOAD_MULTICASTENS4_14ComposedLayoutINS4_7SwizzleILi1ELi4ELi3EEENS4_18smem_ptr_flag_bitsILi8EEENSS_INS5_IJNSA_ILi8EEESJ_EEENS5_IJSJ_SD_EEEEEEEvNS4_8identityES10_S1A_vS1B_EENS_8epilogue10collective6detail29Sm90TmaWarpSpecializedAdapterINS1E_15DefaultEpilogueIaSL_SL_NS1D_6thread17LinearCombinationIaLi1EiiLNS1I_9ScaleType4KindE0ELNS_15FloatRoundStyleE2EaEENS1_15EpilogueDefaultEEEEEvvEEEEvNT_6ParamsE:
	.zero		1664


//--------------------- SYMBOLS --------------------------

	.type		.nv.reservedSmem.offset0,@object
	.size		.nv.reservedSmem.offset0,0x4
	.type		__assertfail,@function
